	.target	sm_90a

	.elftype	@"ET_EXEC"


//--------------------- .note.nv.tkinfo           --------------------------
	.section	.note.nv.tkinfo,"",@"SHT_NOTE"
	.sectionflags	@"SHF_NOTE_NV_TKINFO"
	.tkinfo
        /*0018*/ 	.word	0x00000002
        /*0030*/ 	.string	""
        /*0030*/ 	.string	"ptxas"
        /*0030*/ 	.string	"Cuda compilation tools, release 13.0, V13.0.88"
        /*0030*/ 	.string	"Build cuda_13.0.r13.0/compiler.36424714_0"
        /*0030*/ 	.string	"-arch sm_90a -m 64 "



//--------------------- .note.nv.cuinfo           --------------------------
	.section	.note.nv.cuinfo,"",@"SHT_NOTE"
	.sectionflags	@"SHF_NOTE_NV_CUINFO"
        /*0018*/ 	.short	0x0002
        /*001a*/ 	.short	0x005a
        /*001c*/ 	.short	0x0082
	.zero		2


//--------------------- .nv.info                  --------------------------
	.section	.nv.info,"",@"SHT_CUDA_INFO"
	.align	4


	//----- nvinfo : EIATTR_REGCOUNT
	.align		4
        /*0000*/ 	.byte	0x04, 0x2f
        /*0002*/ 	.short	(.L_12 - .L_11)
	.align		4
.L_11:
        /*0004*/ 	.word	index@(_ZN7cutlass13device_kernelINS_4gemm6kernel13GemmUniversalIN4cute5tupleIJiiiiEEENS1_10collective13CollectiveMmaINS1_37MainloopSm90TmaGmmaWarpSpecializedFP8ILi16ENS5_IJNS4_1CILi1EEESB_SB_EEENS1_35KernelTmaWarpSpecializedCooperativeEEENS5_IJNSA_ILi384EEENSA_ILi64EEENSA_ILi32EEEEEENS_12float_e4m3_tENS5_IJlSB_lEEESJ_SK_NS4_8TiledMMAINS4_8MMA_AtomIJNS4_4SM904GMMA30MMA_64x64x32_F32E4M3E4M3_SS_TNILNSO_7ScaleInE1ELSQ_1EEEEEENS4_6LayoutINS5_IJNSA_ILi2EEESB_SB_EEENS5_IJSB_NSA_ILi0EEESW_EEEEENS5_IJNS4_10UnderscoreESZ_SZ_EEEEENS4_13SM90_TMA_LOADENS4_14ComposedLayoutINS4_7SwizzleILi1ELi4ELi3EEENS4_18smem_ptr_flag_bitsILi8EEENST_INS5_IJNSA_ILi8EEESH_EEENS5_IJSH_SB_EEEEEEEvNS4_8identityES12_S1C_vS1D_EENS_8epilogue10collective6detail29Sm90TmaWarpSpecializedAdapterINS1G_15DefaultEpilogueISJ_SK_SK_NS1F_6thread17LinearCombinationISJ_Li1EffLNS1K_9ScaleType4KindE0ELNS_15FloatRoundStyleE2ESJ_EENS1_15EpilogueDefaultEEEEEvvEEEEvNT_6ParamsE)
        /*0008*/ 	.word	0x000000a8


	//----- nvinfo : EIATTR_FRAME_SIZE
	.align		4
.L_12:
        /*000c*/ 	.byte	0x04, 0x11
        /*000e*/ 	.short	(.L_14 - .L_13)
	.align		4
.L_13:
        /*0010*/ 	.word	index@(_ZN7cutlass13device_kernelINS_4gemm6kernel13GemmUniversalIN4cute5tupleIJiiiiEEENS1_10collective13CollectiveMmaINS1_37MainloopSm90TmaGmmaWarpSpecializedFP8ILi16ENS5_IJNS4_1CILi1EEESB_SB_EEENS1_35KernelTmaWarpSpecializedCooperativeEEENS5_IJNSA_ILi384EEENSA_ILi64EEENSA_ILi32EEEEEENS_12float_e4m3_tENS5_IJlSB_lEEESJ_SK_NS4_8TiledMMAINS4_8MMA_AtomIJNS4_4SM904GMMA30MMA_64x64x32_F32E4M3E4M3_SS_TNILNSO_7ScaleInE1ELSQ_1EEEEEENS4_6LayoutINS5_IJNSA_ILi2EEESB_SB_EEENS5_IJSB_NSA_ILi0EEESW_EEEEENS5_IJNS4_10UnderscoreESZ_SZ_EEEEENS4_13SM90_TMA_LOADENS4_14ComposedLayoutINS4_7SwizzleILi1ELi4ELi3EEENS4_18smem_ptr_flag_bitsILi8EEENST_INS5_IJNSA_ILi8EEESH_EEENS5_IJSH_SB_EEEEEEEvNS4_8identityES12_S1C_vS1D_EENS_8epilogue10collective6detail29Sm90TmaWarpSpecializedAdapterINS1G_15DefaultEpilogueISJ_SK_SK_NS1F_6thread17LinearCombinationISJ_Li1EffLNS1K_9ScaleType4KindE0ELNS_15FloatRoundStyleE2ESJ_EENS1_15EpilogueDefaultEEEEEvvEEEEvNT_6ParamsE)
        /*0014*/ 	.word	0x00000040


	//----- nvinfo : EIATTR_MIN_STACK_SIZE
	.align		4
.L_14:
        /*0018*/ 	.byte	0x04, 0x12
        /*001a*/ 	.short	(.L_16 - .L_15)
	.align		4
.L_15:
        /*001c*/ 	.word	index@(_ZN7cutlass13device_kernelINS_4gemm6kernel13GemmUniversalIN4cute5tupleIJiiiiEEENS1_10collective13CollectiveMmaINS1_37MainloopSm90TmaGmmaWarpSpecializedFP8ILi16ENS5_IJNS4_1CILi1EEESB_SB_EEENS1_35KernelTmaWarpSpecializedCooperativeEEENS5_IJNSA_ILi384EEENSA_ILi64EEENSA_ILi32EEEEEENS_12float_e4m3_tENS5_IJlSB_lEEESJ_SK_NS4_8TiledMMAINS4_8MMA_AtomIJNS4_4SM904GMMA30MMA_64x64x32_F32E4M3E4M3_SS_TNILNSO_7ScaleInE1ELSQ_1EEEEEENS4_6LayoutINS5_IJNSA_ILi2EEESB_SB_EEENS5_IJSB_NSA_ILi0EEESW_EEEEENS5_IJNS4_10UnderscoreESZ_SZ_EEEEENS4_13SM90_TMA_LOADENS4_14ComposedLayoutINS4_7SwizzleILi1ELi4ELi3EEENS4_18smem_ptr_flag_bitsILi8EEENST_INS5_IJNSA_ILi8EEESH_EEENS5_IJSH_SB_EEEEEEEvNS4_8identityES12_S1C_vS1D_EENS_8epilogue10collective6detail29Sm90TmaWarpSpecializedAdapterINS1G_15DefaultEpilogueISJ_SK_SK_NS1F_6thread17LinearCombinationISJ_Li1EffLNS1K_9ScaleType4KindE0ELNS_15FloatRoundStyleE2ESJ_EENS1_15EpilogueDefaultEEEEEvvEEEEvNT_6ParamsE)
        /*0020*/ 	.word	0x00000040
.L_16:


//--------------------- .nv.compat                --------------------------
	.section	.nv.compat,"",@"SHT_CUDA_COMPAT_INFO"
	.align	4
        /*0000*/ 	.byte	0x02, 0x09, 0x01, 0x00, 0x02, 0x02, 0x04, 0x00, 0x02, 0x05, 0x05, 0x00, 0x03, 0x07, 0x01, 0x01
        /*0010*/ 	.byte	0x02, 0x03, 0x01, 0x00, 0x02, 0x06, 0x01, 0x00, 0x04, 0x0b, 0x08, 0x00, 0x00, 0x00, 0x00, 0x00
        /*0020*/ 	.byte	0x00, 0x00, 0x00, 0x00


//--------------------- .nv.info._ZN7cutlass13device_kernelINS_4gemm6kernel13GemmUniversalIN4cute5tupleIJiiiiEEENS1_10collective13CollectiveMmaINS1_37MainloopSm90TmaGmmaWarpSpecializedFP8ILi16ENS5_IJNS4_1CILi1EEESB_SB_EEENS1_35KernelTmaWarpSpecializedCooperativeEEENS5_IJNSA_ILi384EEENSA_ILi64EEENSA_ILi32EEEEEENS_12float_e4m3_tENS5_IJlSB_lEEESJ_SK_NS4_8TiledMMAINS4_8MMA_AtomIJNS4_4SM904GMMA30MMA_64x64x32_F32E4M3E4M3_SS_TNILNSO_7ScaleInE1ELSQ_1EEEEEENS4_6LayoutINS5_IJNSA_ILi2EEESB_SB_EEENS5_IJSB_NSA_ILi0EEESW_EEEEENS5_IJNS4_10UnderscoreESZ_SZ_EEEEENS4_13SM90_TMA_LOADENS4_14ComposedLayoutINS4_7SwizzleILi1ELi4ELi3EEENS4_18smem_ptr_flag_bitsILi8EEENST_INS5_IJNSA_ILi8EEESH_EEENS5_IJSH_SB_EEEEEEEvNS4_8identityES12_S1C_vS1D_EENS_8epilogue10collective6detail29Sm90TmaWarpSpecializedAdapterINS1G_15DefaultEpilogueISJ_SK_SK_NS1F_6thread17LinearCombinationISJ_Li1EffLNS1K_9ScaleType4KindE0ELNS_15FloatRoundStyleE2ESJ_EENS1_15EpilogueDefaultEEEEEvvEEEEvNT_6ParamsE --------------------------
	.section	.nv.info._ZN7cutlass13device_kernelINS_4gemm6kernel13GemmUniversalIN4cute5tupleIJiiiiEEENS1_10collective13CollectiveMmaINS1_37MainloopSm90TmaGmmaWarpSpecializedFP8ILi16ENS5_IJNS4_1CILi1EEESB_SB_EEENS1_35KernelTmaWarpSpecializedCooperativeEEENS5_IJNSA_ILi384EEENSA_ILi64EEENSA_ILi32EEEEEENS_12float_e4m3_tENS5_IJlSB_lEEESJ_SK_NS4_8TiledMMAINS4_8MMA_AtomIJNS4_4SM904GMMA30MMA_64x64x32_F32E4M3E4M3_SS_TNILNSO_7ScaleInE1ELSQ_1EEEEEENS4_6LayoutINS5_IJNSA_ILi2EEESB_SB_EEENS5_IJSB_NSA_ILi0EEESW_EEEEENS5_IJNS4_10UnderscoreESZ_SZ_EEEEENS4_13SM90_TMA_LOADENS4_14ComposedLayoutINS4_7SwizzleILi1ELi4ELi3EEENS4_18smem_ptr_flag_bitsILi8EEENST_INS5_IJNSA_ILi8EEESH_EEENS5_IJSH_SB_EEEEEEEvNS4_8identityES12_S1C_vS1D_EENS_8epilogue10collective6detail29Sm90TmaWarpSpecializedAdapterINS1G_15DefaultEpilogueISJ_SK_SK_NS1F_6thread17LinearCombinationISJ_Li1EffLNS1K_9ScaleType4KindE0ELNS_15FloatRoundStyleE2ESJ_EENS1_15EpilogueDefaultEEEEEvvEEEEvNT_6ParamsE,"",@"SHT_CUDA_INFO"
	.sectionflags	@""
	.align	4


	//----- nvinfo : EIATTR_CUDA_API_VERSION
	.align		4
        /*0000*/ 	.byte	0x04, 0x37
        /*0002*/ 	.short	(.L_18 - .L_17)
.L_17:
        /*0004*/ 	.word	0x00000082


	//----- nvinfo : EIATTR_KPARAM_INFO
	.align		4
.L_18:
        /*0008*/ 	.byte	0x04, 0x17
        /*000a*/ 	.short	(.L_20 - .L_19)
.L_19:
        /*000c*/ 	.word	0x00000000
        /*0010*/ 	.short	0x0000
        /*0012*/ 	.short	0x0070
        /*0014*/ 	.byte	0x00, 0xf0, 0x01, 0x10


	//----- nvinfo : EIATTR_SPARSE_MMA_MASK
	.align		4
.L_20:
        /*0018*/ 	.byte	0x03, 0x50
        /*001a*/ 	.short	0x0000


	//----- nvinfo : EIATTR_MAXREG_COUNT
	.align		4
        /*001c*/ 	.byte	0x03, 0x1b
        /*001e*/ 	.short	0x00a8


	//----- nvinfo : EIATTR_NUM_BARRIERS
	.align		4
        /*0020*/ 	.byte	0x02, 0x4c
        /*0022*/ 	.byte	0x01
	.zero		1


	//----- nvinfo : EIATTR_ANNOTATIONS
	.align		4
        /*0024*/ 	.byte	0x04, 0x55
        /*0026*/ 	.short	(.L_22 - .L_21)


	//   ....[0]....
.L_21:
        /*0028*/ 	.word	0x00000001
        /*002c*/ 	.byte	0x70, 0x8f, 0x00, 0x00, 0x01, 0x00, 0x00, 0x00, 0xb0, 0x8f, 0x00, 0x00, 0x01, 0x00, 0x00, 0x00
        /*003c*/ 	.byte	0xf0, 0x8f, 0x00, 0x00, 0x01, 0x00, 0x00, 0x00, 0x30, 0x90, 0x00, 0x00, 0x01, 0x00, 0x00, 0x00
        /*004c*/ 	.byte	0x80, 0x90, 0x00, 0x00, 0x01, 0x00, 0x00, 0x00, 0xb0, 0x90, 0x00, 0x00, 0x01, 0x00, 0x00, 0x00
        /*005c*/ 	.byte	0x40, 0x9f, 0x00, 0x00, 0x01, 0x00, 0x00, 0x00, 0x90, 0x9f, 0x00, 0x00, 0x01, 0x00, 0x00, 0x00
        /*006c*/ 	.byte	0x80, 0xa2, 0x00, 0x00, 0x01, 0x00, 0x00, 0x00, 0xa0, 0xae, 0x00, 0x00, 0x01, 0x00, 0x00, 0x00
        /*007c*/ 	.byte	0xc0, 0xb0, 0x00, 0x00, 0x01, 0x00, 0x00, 0x00, 0x20, 0xb1, 0x00, 0x00, 0x01, 0x00, 0x00, 0x00
        /*008c*/ 	.byte	0xf0, 0xc6, 0x00, 0x00, 0x01, 0x00, 0x00, 0x00, 0x40, 0xc7, 0x00, 0x00, 0x01, 0x00, 0x00, 0x00
        /*009c*/ 	.byte	0x60, 0xc8, 0x00, 0x00, 0x01, 0x00, 0x00, 0x00, 0x80, 0xc8, 0x00, 0x00


	//----- nvinfo : EIATTR_MERCURY_ISA_VERSION
	.align		4
.L_22:
        /*00a8*/ 	.byte	0x03, 0x5f
        /*00aa*/ 	.short	0x0101


	//----- nvinfo : EIATTR_INT_WARP_WIDE_INSTR_OFFSETS
	.align		4
        /*00ac*/ 	.byte	0x04, 0x31
        /*00ae*/ 	.short	(.L_24 - .L_23)


	//   ....[0]....
.L_23:
        /*00b0*/ 	.word	0x000005b0


	//   ....[1]....
        /*00b4*/ 	.word	0x000005c0


	//   ....[2]....
        /*00b8*/ 	.word	0x000006a0


	//----- nvinfo : EIATTR_COOP_GROUP_MASK_REGIDS
	.align		4
.L_24:
        /*00bc*/ 	.byte	0x04, 0x29
        /*00be*/ 	.short	(.L_26 - .L_25)


	//   ....[0]....
.L_25:
        /*00c0*/ 	.word	0xffffffff


	//   ....[1]....
        /*00c4*/ 	.word	0xffffffff


	//   ....[2]....
        /*00c8*/ 	.word	0xffffffff


	//   ....[3]....
        /*00cc*/ 	.word	0xffffffff


	//   ....[4]....
        /*00d0*/ 	.word	0xffffffff


	//----- nvinfo : EIATTR_COOP_GROUP_INSTR_OFFSETS
	.align		4
.L_26:
        /*00d4*/ 	.byte	0x04, 0x28
        /*00d6*/ 	.short	(.L_28 - .L_27)


	//   ....[0]....
.L_27:
        /*00d8*/ 	.word	0x00000070


	//   ....[1]....
        /*00dc*/ 	.word	0x00000080


	//   ....[2]....
        /*00e0*/ 	.word	0x00000140


	//   ....[3]....
        /*00e4*/ 	.word	0x00000480


	//   ....[4]....
        /*00e8*/ 	.word	0x00001240


	//----- nvinfo : EIATTR_REG_RECONFIG
	.align		4
.L_28:
        /*00ec*/ 	.byte	0x01, 0x54
	.zero		2


	//----- nvinfo : EIATTR_MBARRIER_INSTR_OFFSETS
	.align		4
        /*00f0*/ 	.byte	0x04, 0x39
        /*00f2*/ 	.short	(.L_30 - .L_29)


	//   ....[0]....
.L_29:
        /*00f4*/ 	.word	0x00000260
        /*00f8*/ 	.word	0x000000ff
        /*00fc*/ 	.word	0x00000000
        /*0100*/ 	.short	0x0100
        /*0102*/ 	.byte	0x08
	.zero		1


	//   ....[1]....
        /*0104*/ 	.word	0x00000270
        /*0108*/ 	.word	0x000000ff
        /*010c*/ 	.word	0x00000080
        /*0110*/ 	.short	0x0100
        /*0112*/ 	.byte	0x08
	.zero		1


	//   ....[2]....
        /*0114*/ 	.word	0x00000280
        /*0118*/ 	.word	0x000000ff
        /*011c*/ 	.word	0x00000008
        /*0120*/ 	.short	0x0100
        /*0122*/ 	.byte	0x08
	.zero		1


	//   ....[3]....
        /*0124*/ 	.word	0x00000290
        /*0128*/ 	.word	0x000000ff
        /*012c*/ 	.word	0x00000088
        /*0130*/ 	.short	0x0100
        /*0132*/ 	.byte	0x08
	.zero		1


	//   ....[4]....
        /*0134*/ 	.word	0x000002a0
        /*0138*/ 	.word	0x000000ff
        /*013c*/ 	.word	0x00000010
        /*0140*/ 	.short	0x0100
        /*0142*/ 	.byte	0x08
	.zero		1


	//   ....[5]....
        /*0144*/ 	.word	0x000002b0
        /*0148*/ 	.word	0x000000ff
        /*014c*/ 	.word	0x00000090
        /*0150*/ 	.short	0x0100
        /*0152*/ 	.byte	0x08
	.zero		1


	//   ....[6]....
        /*0154*/ 	.word	0x000002c0
        /*0158*/ 	.word	0x000000ff
        /*015c*/ 	.word	0x00000018
        /*0160*/ 	.short	0x0100
        /*0162*/ 	.byte	0x08
	.zero		1


	//   ....[7]....
        /*0164*/ 	.word	0x000002d0
        /*0168*/ 	.word	0x000000ff
        /*016c*/ 	.word	0x00000098
        /*0170*/ 	.short	0x0100
        /*0172*/ 	.byte	0x08
	.zero		1


	//   ....[8]....
        /*0174*/ 	.word	0x000002e0
        /*0178*/ 	.word	0x000000ff
        /*017c*/ 	.word	0x00000020
        /*0180*/ 	.short	0x0100
        /*0182*/ 	.byte	0x08
	.zero		1


	//   ....[9]....
        /*0184*/ 	.word	0x000002f0
        /*0188*/ 	.word	0x000000ff
        /*018c*/ 	.word	0x000000a0
        /*0190*/ 	.short	0x0100
        /*0192*/ 	.byte	0x08
	.zero		1


	//   ....[10]....
        /*0194*/ 	.word	0x00000300
        /*0198*/ 	.word	0x000000ff
        /*019c*/ 	.word	0x00000028
        /*01a0*/ 	.short	0x0100
        /*01a2*/ 	.byte	0x08
	.zero		1


	//   ....[11]....
        /*01a4*/ 	.word	0x00000310
        /*01a8*/ 	.word	0x000000ff
        /*01ac*/ 	.word	0x000000a8
        /*01b0*/ 	.short	0x0100
        /*01b2*/ 	.byte	0x08
	.zero		1


	//   ....[12]....
        /*01b4*/ 	.word	0x00000320
        /*01b8*/ 	.word	0x000000ff
        /*01bc*/ 	.word	0x00000030
        /*01c0*/ 	.short	0x0100
        /*01c2*/ 	.byte	0x08
	.zero		1


	//   ....[13]....
        /*01c4*/ 	.word	0x00000330
        /*01c8*/ 	.word	0x000000ff
        /*01cc*/ 	.word	0x000000b0
        /*01d0*/ 	.short	0x0100
        /*01d2*/ 	.byte	0x08
	.zero		1


	//   ....[14]....
        /*01d4*/ 	.word	0x00000340
        /*01d8*/ 	.word	0x000000ff
        /*01dc*/ 	.word	0x00000038
        /*01e0*/ 	.short	0x0100
        /*01e2*/ 	.byte	0x08
	.zero		1


	//   ....[15]....
        /*01e4*/ 	.word	0x00000350
        /*01e8*/ 	.word	0x000000ff
        /*01ec*/ 	.word	0x000000b8
        /*01f0*/ 	.short	0x0100
        /*01f2*/ 	.byte	0x08
	.zero		1


	//   ....[16]....
        /*01f4*/ 	.word	0x00000360
        /*01f8*/ 	.word	0x000000ff
        /*01fc*/ 	.word	0x00000040
        /*0200*/ 	.short	0x0100
        /*0202*/ 	.byte	0x08
	.zero		1


	//   ....[17]....
        /*0204*/ 	.word	0x00000370
        /*0208*/ 	.word	0x000000ff
        /*020c*/ 	.word	0x000000c0
        /*0210*/ 	.short	0x0100
        /*0212*/ 	.byte	0x08
	.zero		1


	//   ....[18]....
        /*0214*/ 	.word	0x00000380
        /*0218*/ 	.word	0x000000ff
        /*021c*/ 	.word	0x00000048
        /*0220*/ 	.short	0x0100
        /*0222*/ 	.byte	0x08
	.zero		1


	//   ....[19]....
        /*0224*/ 	.word	0x00000390
        /*0228*/ 	.word	0x000000ff
        /*022c*/ 	.word	0x000000c8
        /*0230*/ 	.short	0x0100
        /*0232*/ 	.byte	0x08
	.zero		1


	//   ....[20]....
        /*0234*/ 	.word	0x000003a0
        /*0238*/ 	.word	0x000000ff
        /*023c*/ 	.word	0x00000050
        /*0240*/ 	.short	0x0100
        /*0242*/ 	.byte	0x08
	.zero		1


	//   ....[21]....
        /*0244*/ 	.word	0x000003b0
        /*0248*/ 	.word	0x000000ff
        /*024c*/ 	.word	0x000000d0
        /*0250*/ 	.short	0x0100
        /*0252*/ 	.byte	0x08
	.zero		1


	//   ....[22]....
        /*0254*/ 	.word	0x000003c0
        /*0258*/ 	.word	0x000000ff
        /*025c*/ 	.word	0x00000058
        /*0260*/ 	.short	0x0100
        /*0262*/ 	.byte	0x08
	.zero		1


	//   ....[23]....
        /*0264*/ 	.word	0x000003d0
        /*0268*/ 	.word	0x000000ff
        /*026c*/ 	.word	0x000000d8
        /*0270*/ 	.short	0x0100
        /*0272*/ 	.byte	0x08
	.zero		1


	//   ....[24]....
        /*0274*/ 	.word	0x000003e0
        /*0278*/ 	.word	0x000000ff
        /*027c*/ 	.word	0x00000060
        /*0280*/ 	.short	0x0100
        /*0282*/ 	.byte	0x08
	.zero		1


	//   ....[25]....
        /*0284*/ 	.word	0x000003f0
        /*0288*/ 	.word	0x000000ff
        /*028c*/ 	.word	0x000000e0
        /*0290*/ 	.short	0x0100
        /*0292*/ 	.byte	0x08
	.zero		1


	//   ....[26]....
        /*0294*/ 	.word	0x00000400
        /*0298*/ 	.word	0x000000ff
        /*029c*/ 	.word	0x00000068
        /*02a0*/ 	.short	0x0100
        /*02a2*/ 	.byte	0x08
	.zero		1


	//   ....[27]....
        /*02a4*/ 	.word	0x00000410
        /*02a8*/ 	.word	0x000000ff
        /*02ac*/ 	.word	0x000000e8
        /*02b0*/ 	.short	0x0100
        /*02b2*/ 	.byte	0x08
	.zero		1


	//   ....[28]....
        /*02b4*/ 	.word	0x00000420
        /*02b8*/ 	.word	0x000000ff
        /*02bc*/ 	.word	0x00000070
        /*02c0*/ 	.short	0x0100
        /*02c2*/ 	.byte	0x08
	.zero		1


	//   ....[29]....
        /*02c4*/ 	.word	0x00000430
        /*02c8*/ 	.word	0x000000ff
        /*02cc*/ 	.word	0x000000f0
        /*02d0*/ 	.short	0x0100
        /*02d2*/ 	.byte	0x08
	.zero		1


	//   ....[30]....
        /*02d4*/ 	.word	0x00000440
        /*02d8*/ 	.word	0x000000ff
        /*02dc*/ 	.word	0x00000078
        /*02e0*/ 	.short	0x0100
        /*02e2*/ 	.byte	0x08
	.zero		1


	//   ....[31]....
        /*02e4*/ 	.word	0x00000450
        /*02e8*/ 	.word	0x000000ff
        /*02ec*/ 	.word	0x000000f8
        /*02f0*/ 	.short	0x0100
        /*02f2*/ 	.byte	0x08
	.zero		1


	//   ....[32]....
        /*02f4*/ 	.word	0x00000710
        /*02f8*/ 	.word	0x000000ff
        /*02fc*/ 	.word	0x00000110
        /*0300*/ 	.short	0x0100
        /*0302*/ 	.byte	0x06
	.zero		1


	//   ....[33]....
        /*0304*/ 	.word	0x00000770
        /*0308*/ 	.word	0x000000ff
        /*030c*/ 	.word	0x00000118
        /*0310*/ 	.short	0x0100
        /*0312*/ 	.byte	0x06
	.zero		1


	//   ....[34]....
        /*0314*/ 	.word	0x00001970
        /*0318*/ 	.word	0x000000ff
        /*031c*/ 	.word	0x00000000
        /*0320*/ 	.short	0x010a
        /*0322*/ 	.byte	0x07
	.zero		1


	//   ....[35]....
        /*0324*/ 	.word	0x000019d0
        /*0328*/ 	.word	0x000000ff
        /*032c*/ 	.word	0x00000000
        /*0330*/ 	.short	0x010a
        /*0332*/ 	.byte	0x07
	.zero		1


	//   ....[36]....
        /*0334*/ 	.word	0x00002620
        /*0338*/ 	.word	0x000000ff
        /*033c*/ 	.word	0x00000000
        /*0340*/ 	.short	0x010a
        /*0342*/ 	.byte	0x0c
	.zero		1


	//   ....[37]....
        /*0344*/ 	.word	0x00002660
        /*0348*/ 	.word	0x000000ff
        /*034c*/ 	.word	0x00000000
        /*0350*/ 	.short	0x010a
        /*0352*/ 	.byte	0x0c
	.zero		1


	//   ....[38]....
        /*0354*/ 	.word	0x00002ec0
        /*0358*/ 	.word	0x000000ff
        /*035c*/ 	.word	0x00000000
        /*0360*/ 	.short	0x0101
        /*0362*/ 	.byte	0x08
	.zero		1


	//   ....[39]....
        /*0364*/ 	.word	0x000036f0
        /*0368*/ 	.word	0x000000ff
        /*036c*/ 	.word	0x00000000
        /*0370*/ 	.short	0x0101
        /*0372*/ 	.byte	0x06
	.zero		1


	//   ....[40]....
        /*0374*/ 	.word	0x0000dcc0
        /*0378*/ 	.word	0x00000014
        /*037c*/ 	.word	0x00000080
        /*0380*/ 	.short	0x010a
        /*0382*/ 	.byte	0x3f
	.zero		1


	//   ....[41]....
        /*0384*/ 	.word	0x0000e080
        /*0388*/ 	.word	0x00000006
        /*038c*/ 	.word	0x00000118
        /*0390*/ 	.short	0x0101
        /*0392*/ 	.byte	0x3f
	.zero		1


	//   ....[42]....
        /*0394*/ 	.word	0x0000e7b0
        /*0398*/ 	.word	0x00000005
        /*039c*/ 	.word	0x00000000
        /*03a0*/ 	.short	0x010a
        /*03a2*/ 	.byte	0x3f
	.zero		1


	//   ....[43]....
        /*03a4*/ 	.word	0x0000e830
        /*03a8*/ 	.word	0x00000007
        /*03ac*/ 	.word	0x00000000
        /*03b0*/ 	.short	0x010a
        /*03b2*/ 	.byte	0x3f
	.zero		1


	//   ....[44]....
        /*03b4*/ 	.word	0x0000e8c0
        /*03b8*/ 	.word	0x00000006
        /*03bc*/ 	.word	0x00000000
        /*03c0*/ 	.short	0x010a
        /*03c2*/ 	.byte	0x3f
	.zero		1


	//   ....[45]....
        /*03c4*/ 	.word	0x0000e950
        /*03c8*/ 	.word	0x00000007
        /*03cc*/ 	.word	0x00000000
        /*03d0*/ 	.short	0x010a
        /*03d2*/ 	.byte	0x3f
	.zero		1


	//   ....[46]....
        /*03d4*/ 	.word	0x0000e9e0
        /*03d8*/ 	.word	0x00000006
        /*03dc*/ 	.word	0x00000000
        /*03e0*/ 	.short	0x010a
        /*03e2*/ 	.byte	0x3f
	.zero		1


	//   ....[47]....
        /*03e4*/ 	.word	0x0000ea70
        /*03e8*/ 	.word	0x00000007
        /*03ec*/ 	.word	0x00000000
        /*03f0*/ 	.short	0x010a
        /*03f2*/ 	.byte	0x3f
	.zero		1


	//   ....[48]....
        /*03f4*/ 	.word	0x0000eb00
        /*03f8*/ 	.word	0x00000006
        /*03fc*/ 	.word	0x00000000
        /*0400*/ 	.short	0x010a
        /*0402*/ 	.byte	0x3f
	.zero		1


	//   ....[49]....
        /*0404*/ 	.word	0x0000eb90
        /*0408*/ 	.word	0x00000007
        /*040c*/ 	.word	0x00000000
        /*0410*/ 	.short	0x010a
        /*0412*/ 	.byte	0x3f
	.zero		1


	//   ....[50]....
        /*0414*/ 	.word	0x0000ec20
        /*0418*/ 	.word	0x00000006
        /*041c*/ 	.word	0x00000000
        /*0420*/ 	.short	0x010a
        /*0422*/ 	.byte	0x3f
	.zero		1


	//   ....[51]....
        /*0424*/ 	.word	0x0000ecb0
        /*0428*/ 	.word	0x00000007
        /*042c*/ 	.word	0x00000000
        /*0430*/ 	.short	0x010a
        /*0432*/ 	.byte	0x3f
	.zero		1


	//   ....[52]....
        /*0434*/ 	.word	0x0000ed40
        /*0438*/ 	.word	0x00000006
        /*043c*/ 	.word	0x00000000
        /*0440*/ 	.short	0x010a
        /*0442*/ 	.byte	0x3f
	.zero		1


	//   ....[53]....
        /*0444*/ 	.word	0x0000edd0
        /*0448*/ 	.word	0x00000007
        /*044c*/ 	.word	0x00000000
        /*0450*/ 	.short	0x010a
        /*0452*/ 	.byte	0x3f
	.zero		1


	//   ....[54]....
        /*0454*/ 	.word	0x0000ee60
        /*0458*/ 	.word	0x00000006
        /*045c*/ 	.word	0x00000000
        /*0460*/ 	.short	0x010a
        /*0462*/ 	.byte	0x3f
	.zero		1


	//   ....[55]....
        /*0464*/ 	.word	0x0000eef0
        /*0468*/ 	.word	0x00000007
        /*046c*/ 	.word	0x00000000
        /*0470*/ 	.short	0x010a
        /*0472*/ 	.byte	0x3f
	.zero		1


	//   ....[56]....
        /*0474*/ 	.word	0x0000ef80
        /*0478*/ 	.word	0x00000006
        /*047c*/ 	.word	0x00000000
        /*0480*/ 	.short	0x010a
        /*0482*/ 	.byte	0x3f
	.zero		1


	//   ....[57]....
        /*0484*/ 	.word	0x0000f010
        /*0488*/ 	.word	0x00000003
        /*048c*/ 	.word	0x00000000
        /*0490*/ 	.short	0x010a
        /*0492*/ 	.byte	0x3f
	.zero		1


	//   ....[58]....
        /*0494*/ 	.word	0x0000f080
        /*0498*/ 	.word	0x00000014
        /*049c*/ 	.word	0x00000000
        /*04a0*/ 	.short	0x010a
        /*04a2*/ 	.byte	0x3f
	.zero		1


	//   ....[59]....
        /*04a4*/ 	.word	0x0000f0e0
        /*04a8*/ 	.word	0x000000d5
        /*04ac*/ 	.word	0x00000000
        /*04b0*/ 	.short	0x010a
        /*04b2*/ 	.byte	0x3f
	.zero		1


	//   ....[60]....
        /*04b4*/ 	.word	0x0000f1b0
        /*04b8*/ 	.word	0x00000014
        /*04bc*/ 	.word	0x00000080
        /*04c0*/ 	.short	0x010a
        /*04c2*/ 	.byte	0x3f
	.zero		1


	//   ....[61]....
        /*04c4*/ 	.word	0x0000f290
        /*04c8*/ 	.word	0x00000005
        /*04cc*/ 	.word	0x00000000
        /*04d0*/ 	.short	0x010a
        /*04d2*/ 	.byte	0x3f
	.zero		1


	//   ....[62]....
        /*04d4*/ 	.word	0x0000f2e0
        /*04d8*/ 	.word	0x00000007
        /*04dc*/ 	.word	0x00000000
        /*04e0*/ 	.short	0x010a
        /*04e2*/ 	.byte	0x3f
	.zero		1


	//   ....[63]....
        /*04e4*/ 	.word	0x0000f330
        /*04e8*/ 	.word	0x00000006
        /*04ec*/ 	.word	0x00000000
        /*04f0*/ 	.short	0x010a
        /*04f2*/ 	.byte	0x3f
	.zero		1


	//   ....[64]....
        /*04f4*/ 	.word	0x0000f380
        /*04f8*/ 	.word	0x00000007
        /*04fc*/ 	.word	0x00000000
        /*0500*/ 	.short	0x010a
        /*0502*/ 	.byte	0x3f
	.zero		1


	//   ....[65]....
        /*0504*/ 	.word	0x0000f3d0
        /*0508*/ 	.word	0x00000006
        /*050c*/ 	.word	0x00000000
        /*0510*/ 	.short	0x010a
        /*0512*/ 	.byte	0x3f
	.zero		1


	//   ....[66]....
        /*0514*/ 	.word	0x0000f420
        /*0518*/ 	.word	0x00000007
        /*051c*/ 	.word	0x00000000
        /*0520*/ 	.short	0x010a
        /*0522*/ 	.byte	0x3f
	.zero		1


	//   ....[67]....
        /*0524*/ 	.word	0x0000f470
        /*0528*/ 	.word	0x00000006
        /*052c*/ 	.word	0x00000000
        /*0530*/ 	.short	0x010a
        /*0532*/ 	.byte	0x3f
	.zero		1


	//   ....[68]....
        /*0534*/ 	.word	0x0000f4c0
        /*0538*/ 	.word	0x00000007
        /*053c*/ 	.word	0x00000000
        /*0540*/ 	.short	0x010a
        /*0542*/ 	.byte	0x3f
	.zero		1


	//   ....[69]....
        /*0544*/ 	.word	0x0000f510
        /*0548*/ 	.word	0x00000006
        /*054c*/ 	.word	0x00000000
        /*0550*/ 	.short	0x010a
        /*0552*/ 	.byte	0x3f
	.zero		1


	//   ....[70]....
        /*0554*/ 	.word	0x0000f560
        /*0558*/ 	.word	0x00000007
        /*055c*/ 	.word	0x00000000
        /*0560*/ 	.short	0x010a
        /*0562*/ 	.byte	0x3f
	.zero		1


	//   ....[71]....
        /*0564*/ 	.word	0x0000f5b0
        /*0568*/ 	.word	0x00000006
        /*056c*/ 	.word	0x00000000
        /*0570*/ 	.short	0x010a
        /*0572*/ 	.byte	0x3f
	.zero		1


	//   ....[72]....
        /*0574*/ 	.word	0x0000f600
        /*0578*/ 	.word	0x00000007
        /*057c*/ 	.word	0x00000000
        /*0580*/ 	.short	0x010a
        /*0582*/ 	.byte	0x3f
	.zero		1


	//   ....[73]....
        /*0584*/ 	.word	0x0000f650
        /*0588*/ 	.word	0x00000006
        /*058c*/ 	.word	0x00000000
        /*0590*/ 	.short	0x010a
        /*0592*/ 	.byte	0x3f
	.zero		1


	//   ....[74]....
        /*0594*/ 	.word	0x0000f6a0
        /*0598*/ 	.word	0x00000007
        /*059c*/ 	.word	0x00000000
        /*05a0*/ 	.short	0x010a
        /*05a2*/ 	.byte	0x3f
	.zero		1


	//   ....[75]....
        /*05a4*/ 	.word	0x0000f6f0
        /*05a8*/ 	.word	0x00000006
        /*05ac*/ 	.word	0x00000000
        /*05b0*/ 	.short	0x010a
        /*05b2*/ 	.byte	0x3f
	.zero		1


	//----- nvinfo : EIATTR_NUM_MBARRIERS
	.align		4
.L_30:
        /*05b4*/ 	.byte	0x03, 0x38
        /*05b6*/ 	.short	0x0022


	//----- nvinfo : EIATTR_EXIT_INSTR_OFFSETS
	.align		4
        /*05b8*/ 	.byte	0x04, 0x1c
        /*05ba*/ 	.short	(.L_32 - .L_31)


	//   ....[0]....
.L_31:
        /*05bc*/ 	.word	0x000007c0


	//   ....[1]....
        /*05c0*/ 	.word	0x000010a0


	//   ....[2]....
        /*05c4*/ 	.word	0x0000d310


	//   ....[3]....
        /*05c8*/ 	.word	0x0000d960


	//   ....[4]....
        /*05cc*/ 	.word	0x0000f060


	//----- nvinfo : EIATTR_MAX_THREADS
	.align		4
.L_32:
        /*05d0*/ 	.byte	0x04, 0x05
        /*05d2*/ 	.short	(.L_34 - .L_33)
.L_33:
        /*05d4*/ 	.word	0x00000180
        /*05d8*/ 	.word	0x00000001
        /*05dc*/ 	.word	0x00000001


	//----- nvinfo : EIATTR_CRS_STACK_SIZE
	.align		4
.L_34:
        /*05e0*/ 	.byte	0x04, 0x1e
        /*05e2*/ 	.short	(.L_36 - .L_35)
.L_35:
        /*05e4*/ 	.word	0x00000000


	//----- nvinfo : EIATTR_CBANK_PARAM_SIZE
	.align		4
.L_36:
        /*05e8*/ 	.byte	0x03, 0x19
        /*05ea*/ 	.short	0x0470


	//----- nvinfo : EIATTR_PARAM_CBANK
	.align		4
        /*05ec*/ 	.byte	0x04, 0x0a
        /*05ee*/ 	.short	(.L_38 - .L_37)
	.align		4
.L_37:
        /*05f0*/ 	.word	index@(.nv.constant0._ZN7cutlass13device_kernelINS_4gemm6kernel13GemmUniversalIN4cute5tupleIJiiiiEEENS1_10collective13CollectiveMmaINS1_37MainloopSm90TmaGmmaWarpSpecializedFP8ILi16ENS5_IJNS4_1CILi1EEESB_SB_EEENS1_35KernelTmaWarpSpecializedCooperativeEEENS5_IJNSA_ILi384EEENSA_ILi64EEENSA_ILi32EEEEEENS_12float_e4m3_tENS5_IJlSB_lEEESJ_SK_NS4_8TiledMMAINS4_8MMA_AtomIJNS4_4SM904GMMA30MMA_64x64x32_F32E4M3E4M3_SS_TNILNSO_7ScaleInE1ELSQ_1EEEEEENS4_6LayoutINS5_IJNSA_ILi2EEESB_SB_EEENS5_IJSB_NSA_ILi0EEESW_EEEEENS5_IJNS4_10UnderscoreESZ_SZ_EEEEENS4_13SM90_TMA_LOADENS4_14ComposedLayoutINS4_7SwizzleILi1ELi4ELi3EEENS4_18smem_ptr_flag_bitsILi8EEENST_INS5_IJNSA_ILi8EEESH_EEENS5_IJSH_SB_EEEEEEEvNS4_8identityES12_S1C_vS1D_EENS_8epilogue10collective6detail29Sm90TmaWarpSpecializedAdapterINS1G_15DefaultEpilogueISJ_SK_SK_NS1F_6thread17LinearCombinationISJ_Li1EffLNS1K_9ScaleType4KindE0ELNS_15FloatRoundStyleE2ESJ_EENS1_15EpilogueDefaultEEEEEvvEEEEvNT_6ParamsE)
        /*05f4*/ 	.short	0x0210
        /*05f6*/ 	.short	0x0470


	//----- nvinfo : EIATTR_SW_WAR
	.align		4
.L_38:
        /*05f8*/ 	.byte	0x04, 0x36
        /*05fa*/ 	.short	(.L_40 - .L_39)
.L_39:
        /*05fc*/ 	.word	0x00000008
.L_40:


//--------------------- .nv.callgraph             --------------------------
	.section	.nv.callgraph,"",@"SHT_CUDA_CALLGRAPH"
	.align	4
	.sectionentsize	8
	.align		4
        /*0000*/ 	.word	0x00000000
	.align		4
        /*0004*/ 	.word	0xffffffff
	.align		4
        /*0008*/ 	.word	0x00000000
	.align		4
        /*000c*/ 	.word	0xfffffffe
	.align		4
        /*0010*/ 	.word	0x00000000
	.align		4
        /*0014*/ 	.word	0xfffffffd
	.align		4
        /*0018*/ 	.word	0x00000000
	.align		4
        /*001c*/ 	.word	0xfffffffc


//--------------------- .nv.constant4             --------------------------
	.section	.nv.constant4,"a",@progbits
	.align	8
	.align		8
.nv.constant4:
        /*0000*/ 	.dword	_ZN39_INTERNAL_da3b55a4_4_k_cu_ec27f7f6_70284cuda3std3__45__cpo5beginE
	.align		8
        /*0008*/ 	.dword	_ZN39_INTERNAL_da3b55a4_4_k_cu_ec27f7f6_70284cuda3std3__45__cpo3endE
	.align		8
        /*0010*/ 	.dword	_ZN39_INTERNAL_da3b55a4_4_k_cu_ec27f7f6_70284cuda3std3__45__cpo6cbeginE
	.align		8
        /*0018*/ 	.dword	_ZN39_INTERNAL_da3b55a4_4_k_cu_ec27f7f6_70284cuda3std3__45__cpo4cendE
	.align		8
        /*0020*/ 	.dword	_ZN39_INTERNAL_da3b55a4_4_k_cu_ec27f7f6_70284cuda3std3__441_GLOBAL__N__da3b55a4_4_k_cu_ec27f7f6_70286ignoreE
	.align		8
        /*0028*/ 	.dword	_ZN39_INTERNAL_da3b55a4_4_k_cu_ec27f7f6_70284cuda3std3__419piecewise_constructE
	.align		8
        /*0030*/ 	.dword	_ZN39_INTERNAL_da3b55a4_4_k_cu_ec27f7f6_70284cuda3std3__48in_placeE
	.align		8
        /*0038*/ 	.dword	_ZN39_INTERNAL_da3b55a4_4_k_cu_ec27f7f6_70284cuda3std6ranges3__45__cpo4swapE
	.align		8
        /*0040*/ 	.dword	_ZN39_INTERNAL_da3b55a4_4_k_cu_ec27f7f6_70284cuda3std6ranges3__45__cpo9iter_moveE
	.align		8
        /*0048*/ 	.dword	_ZN39_INTERNAL_da3b55a4_4_k_cu_ec27f7f6_70284cute7productE
	.align		8
        /*0050*/ 	.dword	_ZN39_INTERNAL_da3b55a4_4_k_cu_ec27f7f6_70284cute1_E


//--------------------- .text._ZN7cutlass13device_kernelINS_4gemm6kernel13GemmUniversalIN4cute5tupleIJiiiiEEENS1_10collective13CollectiveMmaINS1_37MainloopSm90TmaGmmaWarpSpecializedFP8ILi16ENS5_IJNS4_1CILi1EEESB_SB_EEENS1_35KernelTmaWarpSpecializedCooperativeEEENS5_IJNSA_ILi384EEENSA_ILi64EEENSA_ILi32EEEEEENS_12float_e4m3_tENS5_IJlSB_lEEESJ_SK_NS4_8TiledMMAINS4_8MMA_AtomIJNS4_4SM904GMMA30MMA_64x64x32_F32E4M3E4M3_SS_TNILNSO_7ScaleInE1ELSQ_1EEEEEENS4_6LayoutINS5_IJNSA_ILi2EEESB_SB_EEENS5_IJSB_NSA_ILi0EEESW_EEEEENS5_IJNS4_10UnderscoreESZ_SZ_EEEEENS4_13SM90_TMA_LOADENS4_14ComposedLayoutINS4_7SwizzleILi1ELi4ELi3EEENS4_18smem_ptr_flag_bitsILi8EEENST_INS5_IJNSA_ILi8EEESH_EEENS5_IJSH_SB_EEEEEEEvNS4_8identityES12_S1C_vS1D_EENS_8epilogue10collective6detail29Sm90TmaWarpSpecializedAdapterINS1G_15DefaultEpilogueISJ_SK_SK_NS1F_6thread17LinearCombinationISJ_Li1EffLNS1K_9ScaleType4KindE0ELNS_15FloatRoundStyleE2ESJ_EENS1_15EpilogueDefaultEEEEEvvEEEEvNT_6ParamsE --------------------------
	.section	.text._ZN7cutlass13device_kernelINS_4gemm6kernel13GemmUniversalIN4cute5tupleIJiiiiEEENS1_10collective13CollectiveMmaINS1_37MainloopSm90TmaGmmaWarpSpecializedFP8ILi16ENS5_IJNS4_1CILi1EEESB_SB_EEENS1_35KernelTmaWarpSpecializedCooperativeEEENS5_IJNSA_ILi384EEENSA_ILi64EEENSA_ILi32EEEEEENS_12float_e4m3_tENS5_IJlSB_lEEESJ_SK_NS4_8TiledMMAINS4_8MMA_AtomIJNS4_4SM904GMMA30MMA_64x64x32_F32E4M3E4M3_SS_TNILNSO_7ScaleInE1ELSQ_1EEEEEENS4_6LayoutINS5_IJNSA_ILi2EEESB_SB_EEENS5_IJSB_NSA_ILi0EEESW_EEEEENS5_IJNS4_10UnderscoreESZ_SZ_EEEEENS4_13SM90_TMA_LOADENS4_14ComposedLayoutINS4_7SwizzleILi1ELi4ELi3EEENS4_18smem_ptr_flag_bitsILi8EEENST_INS5_IJNSA_ILi8EEESH_EEENS5_IJSH_SB_EEEEEEEvNS4_8identityES12_S1C_vS1D_EENS_8epilogue10collective6detail29Sm90TmaWarpSpecializedAdapterINS1G_15DefaultEpilogueISJ_SK_SK_NS1F_6thread17LinearCombinationISJ_Li1EffLNS1K_9ScaleType4KindE0ELNS_15FloatRoundStyleE2ESJ_EENS1_15EpilogueDefaultEEEEEvvEEEEvNT_6ParamsE,"ax",@progbits
	.align	128
.text._ZN7cutlass13device_kernelINS_4gemm6kernel13GemmUniversalIN4cute5tupleIJiiiiEEENS1_10collective13CollectiveMmaINS1_37MainloopSm90TmaGmmaWarpSpecializedFP8ILi16ENS5_IJNS4_1CILi1EEESB_SB_EEENS1_35KernelTmaWarpSpecializedCooperativeEEENS5_IJNSA_ILi384EEENSA_ILi64EEENSA_ILi32EEEEEENS_12float_e4m3_tENS5_IJlSB_lEEESJ_SK_NS4_8TiledMMAINS4_8MMA_AtomIJNS4_4SM904GMMA30MMA_64x64x32_F32E4M3E4M3_SS_TNILNSO_7ScaleInE1ELSQ_1EEEEEENS4_6LayoutINS5_IJNSA_ILi2EEESB_SB_EEENS5_IJSB_NSA_ILi0EEESW_EEEEENS5_IJNS4_10UnderscoreESZ_SZ_EEEEENS4_13SM90_TMA_LOADENS4_14ComposedLayoutINS4_7SwizzleILi1ELi4ELi3EEENS4_18smem_ptr_flag_bitsILi8EEENST_INS5_IJNSA_ILi8EEESH_EEENS5_IJSH_SB_EEEEEEEvNS4_8identityES12_S1C_vS1D_EENS_8epilogue10collective6detail29Sm90TmaWarpSpecializedAdapterINS1G_15DefaultEpilogueISJ_SK_SK_NS1F_6thread17LinearCombinationISJ_Li1EffLNS1K_9ScaleType4KindE0ELNS_15FloatRoundStyleE2ESJ_EENS1_15EpilogueDefaultEEEEEvvEEEEvNT_6ParamsE:
        .type           _ZN7cutlass13device_kernelINS_4gemm6kernel13GemmUniversalIN4cute5tupleIJiiiiEEENS1_10collective13CollectiveMmaINS1_37MainloopSm90TmaGmmaWarpSpecializedFP8ILi16ENS5_IJNS4_1CILi1EEESB_SB_EEENS1_35KernelTmaWarpSpecializedCooperativeEEENS5_IJNSA_ILi384EEENSA_ILi64EEENSA_ILi32EEEEEENS_12float_e4m3_tENS5_IJlSB_lEEESJ_SK_NS4_8TiledMMAINS4_8MMA_AtomIJNS4_4SM904GMMA30MMA_64x64x32_F32E4M3E4M3_SS_TNILNSO_7ScaleInE1ELSQ_1EEEEEENS4_6LayoutINS5_IJNSA_ILi2EEESB_SB_EEENS5_IJSB_NSA_ILi0EEESW_EEEEENS5_IJNS4_10UnderscoreESZ_SZ_EEEEENS4_13SM90_TMA_LOADENS4_14ComposedLayoutINS4_7SwizzleILi1ELi4ELi3EEENS4_18smem_ptr_flag_bitsILi8EEENST_INS5_IJNSA_ILi8EEESH_EEENS5_IJSH_SB_EEEEEEEvNS4_8identityES12_S1C_vS1D_EENS_8epilogue10collective6detail29Sm90TmaWarpSpecializedAdapterINS1G_15DefaultEpilogueISJ_SK_SK_NS1F_6thread17LinearCombinationISJ_Li1EffLNS1K_9ScaleType4KindE0ELNS_15FloatRoundStyleE2ESJ_EENS1_15EpilogueDefaultEEEEEvvEEEEvNT_6ParamsE,@function
        .size           _ZN7cutlass13device_kernelINS_4gemm6kernel13GemmUniversalIN4cute5tupleIJiiiiEEENS1_10collective13CollectiveMmaINS1_37MainloopSm90TmaGmmaWarpSpecializedFP8ILi16ENS5_IJNS4_1CILi1EEESB_SB_EEENS1_35KernelTmaWarpSpecializedCooperativeEEENS5_IJNSA_ILi384EEENSA_ILi64EEENSA_ILi32EEEEEENS_12float_e4m3_tENS5_IJlSB_lEEESJ_SK_NS4_8TiledMMAINS4_8MMA_AtomIJNS4_4SM904GMMA30MMA_64x64x32_F32E4M3E4M3_SS_TNILNSO_7ScaleInE1ELSQ_1EEEEEENS4_6LayoutINS5_IJNSA_ILi2EEESB_SB_EEENS5_IJSB_NSA_ILi0EEESW_EEEEENS5_IJNS4_10UnderscoreESZ_SZ_EEEEENS4_13SM90_TMA_LOADENS4_14ComposedLayoutINS4_7SwizzleILi1ELi4ELi3EEENS4_18smem_ptr_flag_bitsILi8EEENST_INS5_IJNSA_ILi8EEESH_EEENS5_IJSH_SB_EEEEEEEvNS4_8identityES12_S1C_vS1D_EENS_8epilogue10collective6detail29Sm90TmaWarpSpecializedAdapterINS1G_15DefaultEpilogueISJ_SK_SK_NS1F_6thread17LinearCombinationISJ_Li1EffLNS1K_9ScaleType4KindE0ELNS_15FloatRoundStyleE2ESJ_EENS1_15EpilogueDefaultEEEEEvvEEEEvNT_6ParamsE,(.L_x_100 - _ZN7cutlass13device_kernelINS_4gemm6kernel13GemmUniversalIN4cute5tupleIJiiiiEEENS1_10collective13CollectiveMmaINS1_37MainloopSm90TmaGmmaWarpSpecializedFP8ILi16ENS5_IJNS4_1CILi1EEESB_SB_EEENS1_35KernelTmaWarpSpecializedCooperativeEEENS5_IJNSA_ILi384EEENSA_ILi64EEENSA_ILi32EEEEEENS_12float_e4m3_tENS5_IJlSB_lEEESJ_SK_NS4_8TiledMMAINS4_8MMA_AtomIJNS4_4SM904GMMA30MMA_64x64x32_F32E4M3E4M3_SS_TNILNSO_7ScaleInE1ELSQ_1EEEEEENS4_6LayoutINS5_IJNSA_ILi2EEESB_SB_EEENS5_IJSB_NSA_ILi0EEESW_EEEEENS5_IJNS4_10UnderscoreESZ_SZ_EEEEENS4_13SM90_TMA_LOADENS4_14ComposedLayoutINS4_7SwizzleILi1ELi4ELi3EEENS4_18smem_ptr_flag_bitsILi8EEENST_INS5_IJNSA_ILi8EEESH_EEENS5_IJSH_SB_EEEEEEEvNS4_8identityES12_S1C_vS1D_EENS_8epilogue10collective6detail29Sm90TmaWarpSpecializedAdapterINS1G_15DefaultEpilogueISJ_SK_SK_NS1F_6thread17LinearCombinationISJ_Li1EffLNS1K_9ScaleType4KindE0ELNS_15FloatRoundStyleE2ESJ_EENS1_15EpilogueDefaultEEEEEvvEEEEvNT_6ParamsE)
        .other          _ZN7cutlass13device_kernelINS_4gemm6kernel13GemmUniversalIN4cute5tupleIJiiiiEEENS1_10collective13CollectiveMmaINS1_37MainloopSm90TmaGmmaWarpSpecializedFP8ILi16ENS5_IJNS4_1CILi1EEESB_SB_EEENS1_35KernelTmaWarpSpecializedCooperativeEEENS5_IJNSA_ILi384EEENSA_ILi64EEENSA_ILi32EEEEEENS_12float_e4m3_tENS5_IJlSB_lEEESJ_SK_NS4_8TiledMMAINS4_8MMA_AtomIJNS4_4SM904GMMA30MMA_64x64x32_F32E4M3E4M3_SS_TNILNSO_7ScaleInE1ELSQ_1EEEEEENS4_6LayoutINS5_IJNSA_ILi2EEESB_SB_EEENS5_IJSB_NSA_ILi0EEESW_EEEEENS5_IJNS4_10UnderscoreESZ_SZ_EEEEENS4_13SM90_TMA_LOADENS4_14ComposedLayoutINS4_7SwizzleILi1ELi4ELi3EEENS4_18smem_ptr_flag_bitsILi8EEENST_INS5_IJNSA_ILi8EEESH_EEENS5_IJSH_SB_EEEEEEEvNS4_8identityES12_S1C_vS1D_EENS_8epilogue10collective6detail29Sm90TmaWarpSpecializedAdapterINS1G_15DefaultEpilogueISJ_SK_SK_NS1F_6thread17LinearCombinationISJ_Li1EffLNS1K_9ScaleType4KindE0ELNS_15FloatRoundStyleE2ESJ_EENS1_15EpilogueDefaultEEEEEvvEEEEvNT_6ParamsE,@"STO_CUDA_ENTRY STV_DEFAULT"
_ZN7cutlass13device_kernelINS_4gemm6kernel13GemmUniversalIN4cute5tupleIJiiiiEEENS1_10collective13CollectiveMmaINS1_37MainloopSm90TmaGmmaWarpSpecializedFP8ILi16ENS5_IJNS4_1CILi1EEESB_SB_EEENS1_35KernelTmaWarpSpecializedCooperativeEEENS5_IJNSA_ILi384EEENSA_ILi64EEENSA_ILi32EEEEEENS_12float_e4m3_tENS5_IJlSB_lEEESJ_SK_NS4_8TiledMMAINS4_8MMA_AtomIJNS4_4SM904GMMA30MMA_64x64x32_F32E4M3E4M3_SS_TNILNSO_7ScaleInE1ELSQ_1EEEEEENS4_6LayoutINS5_IJNSA_ILi2EEESB_SB_EEENS5_IJSB_NSA_ILi0EEESW_EEEEENS5_IJNS4_10UnderscoreESZ_SZ_EEEEENS4_13SM90_TMA_LOADENS4_14ComposedLayoutINS4_7SwizzleILi1ELi4ELi3EEENS4_18smem_ptr_flag_bitsILi8EEENST_INS5_IJNSA_ILi8EEESH_EEENS5_IJSH_SB_EEEEEEEvNS4_8identityES12_S1C_vS1D_EENS_8epilogue10collective6detail29Sm90TmaWarpSpecializedAdapterINS1G_15DefaultEpilogueISJ_SK_SK_NS1F_6thread17LinearCombinationISJ_Li1EffLNS1K_9ScaleType4KindE0ELNS_15FloatRoundStyleE2ESJ_EENS1_15EpilogueDefaultEEEEEvvEEEEvNT_6ParamsE:
[----:B------:R-:W0:Y:S02]  /*0000*/  LDC R1, c[0x0][0x28] ;  /* 0x00000a00ff017b82 */ /* 0x000e240000000800 */
[----:B0-----:R-:W-:Y:S01]  /*0010*/  VIADD R1, R1, 0xffffffc0 ;  /* 0xffffffc001017836 */ /* 0x001fe20000000000 */
[----:B------:R-:W0:Y:S01]  /*0020*/  S2R R4, SR_TID.X ;  /* 0x0000000000047919 */ /* 0x000e220000002100 */
[----:B------:R-:W-:Y:S01]  /*0030*/  ELECT P0, URZ, PT ;  /* 0x00000000003f782f */ /* 0x000fe20003800000 */
[----:B------:R-:W-:Y:S01]  /*0040*/  BSSY B0, `(.L_x_0) ;  /* 0x000000f000007945 */ /* 0x000fe20003800000 */
[--C-:B0-----:R-:W-:Y:S02]  /*0050*/  SHF.R.U32.HI R2, RZ, 0x5, R4.reuse ;  /* 0x00000005ff027819 */ /* 0x101fe40000011604 */
[----:B------:R-:W-:-:S03]  /*0060*/  SHF.R.U32.HI R0, RZ, 0x7, R4 ;  /* 0x00000007ff007819 */ /* 0x000fc60000011604 */
[----:B------:R-:W0:Y:S04]  /*0070*/  SHFL.IDX PT, R6, R2, RZ, 0x1f ;  /* 0x00001fff02067589 */ /* 0x000e2800000e0000 */
[----:B------:R1:W2:Y:S01]  /*0080*/  SHFL.IDX PT, R5, R0, RZ, 0x1f ;  /* 0x00001fff00057589 */ /* 0x0002a200000e0000 */
[----:B0-----:R-:W-:-:S13]  /*0090*/  ISETP.NE.OR P0, PT, R6, RZ, !P0 ;  /* 0x000000ff0600720c */ /* 0x001fda0004705670 */
[----:B-12---:R-:W-:Y:S05]  /*00a0*/  @P0 BRA `(.L_x_1) ;  /* 0x0000000000200947 */ /* 0x006fea0003800000 */
[----:B------:R-:W-:Y:S02]  /*00b0*/  ULDC.64 UR4, c[0x0][0x198] ;  /* 0x0000660000047ab9 */ /* 0x000fe40000000a00 */
[----:B------:R-:W-:Y:S02]  /*00c0*/  UIADD3 UR6, UP0, UR4, 0xf0, URZ ;  /* 0x000000f004067890 */ /* 0x000fe4000ff1e03f */
[----:B------:R-:W-:Y:S02]  /*00d0*/  UIADD3 UR4, UP1, UR4, 0x1f0, URZ ;  /* 0x000001f004047890 */ /* 0x000fe4000ff3e03f */
[----:B------:R-:W-:Y:S02]  /*00e0*/  UIADD3.X UR7, URZ, UR5, URZ, UP0, !UPT ;  /* 0x000000053f077290 */ /* 0x000fe400087fe43f */
[----:B------:R-:W-:-:S07]  /*00f0*/  UIADD3.X UR5, URZ, UR5, URZ, UP1, !UPT ;  /* 0x000000053f057290 */ /* 0x000fce0008ffe43f */
[----:B------:R0:W-:Y:S02]  /*0100*/  UTMACCTL.PF [UR6] ;  /* 0x00000000060079b9 */ /* 0x0001e40008040000 */
[----:B------:R0:W-:Y:S02]  /*0110*/  UTMACCTL.PF [UR4] ;  /* 0x00000000040079b9 */ /* 0x0001e40008040000 */
[----:B0-----:R-:W-:Y:S01]  /*0120*/  NOP ;  /* 0x0000000000007918 */ /* 0x001fe20000000000 */
.L_x_1:
[----:B------:R-:W-:Y:S05]  /*0130*/  BSYNC B0 ;  /* 0x0000000000007941 */ /* 0x000fea0003800000 */
.L_x_0:
[----:B------:R-:W0:Y:S02]  /*0140*/  SHFL.IDX PT, R0, R2, RZ, 0x1f ;  /* 0x00001fff02007589 */ /* 0x000e2400000e0000 */
[----:B0-----:R-:W-:-:S13]  /*0150*/  ISETP.NE.AND P0, PT, R0, RZ, PT ;  /* 0x000000ff0000720c */ /* 0x001fda0003f05270 */
[----:B------:R-:W-:Y:S05]  /*0160*/  @P0 BRA `(.L_x_2) ;  /* 0x0000000000c40947 */ /* 0x000fea0003800000 */
[----:B------:R-:W-:Y:S01]  /*0170*/  ELECT P0, URZ, PT ;  /* 0x00000000003f782f */ /* 0x000fe20003800000 */
[----:B------:R-:W-:-:S12]  /*0180*/  BSSY B0, `(.L_x_2) ;  /* 0x000002f000007945 */ /* 0x000fd80003800000 */
[----:B------:R-:W-:Y:S05]  /*0190*/  @!P0 BRA `(.L_x_3) ;  /* 0x0000000000b48947 */ /* 0x000fea0003800000 */
[----:B------:R-:W0:Y:S01]  /*01a0*/  S2UR UR8, SR_CgaCtaId ;  /* 0x00000000000879c3 */ /* 0x000e220000008800 */
[----:B------:R-:W-:Y:S01]  /*01b0*/  UMOV UR4, 0x400 ;  /* 0x0000040000047882 */ /* 0x000fe20000000000 */
[----:B------:R-:W-:Y:S01]  /*01c0*/  UMOV UR5, 0x1 ;  /* 0x0000000100057882 */ /* 0x000fe20000000000 */
[----:B------:R-:W-:Y:S02]  /*01d0*/  UMOV UR6, 0x100 ;  /* 0x0000010000067882 */ /* 0x000fe40000000000 */
[----:B------:R-:W-:-:S04]  /*01e0*/  UIADD3 UR6, -UR6, 0x100000, URZ ;  /* 0x0010000006067890 */ /* 0x000fc8000fffe13f */
[----:B------:R-:W-:Y:S02]  /*01f0*/  USHF.L.U32 UR7, UR6, 0xb, URZ ;  /* 0x0000000b06077899 */ /* 0x000fe4000800063f */
[----:B------:R-:W-:Y:S02]  /*0200*/  USHF.L.U32 UR6, UR6, 0x1, URZ ;  /* 0x0000000106067899 */ /* 0x000fe4000800063f */
[----:B0-----:R-:W-:Y:S02]  /*0210*/  ULEA UR8, UR8, UR4, 0x18 ;  /* 0x0000000408087291 */ /* 0x001fe4000f8ec03f */
[----:B------:R-:W-:-:S04]  /*0220*/  UIADD3 UR4, -UR5, 0x100000, URZ ;  /* 0x0010000005047890 */ /* 0x000fc8000fffe13f */
[----:B------:R-:W-:Y:S02]  /*0230*/  USHF.L.U32 UR5, UR4, 0xb, URZ ;  /* 0x0000000b04057899 */ /* 0x000fe4000800063f */
[----:B------:R-:W-:Y:S01]  /*0240*/  USHF.L.U32 UR4, UR4, 0x1, URZ ;  /* 0x0000000104047899 */ /* 0x000fe2000800063f */
[----:B------:R-:W0:Y:S11]  /*0250*/  FENCE.VIEW.ASYNC.S ;  /* 0x00000000000073c6 */ /* 0x000e360000000000 */
[----:B0-----:R0:W1:Y:S01]  /*0260*/  SYNCS.EXCH.64 URZ, [UR8], UR4 ;  /* 0x00000004083f75b2 */ /* 0x0010620008000100 */
[----:B------:R0:W2:Y:S01]  /*0270*/  SYNCS.EXCH.64 URZ, [UR8+0x80], UR6 ;  /* 0x00008006083f75b2 */ /* 0x0000a20008000100 */
[----:B------:R0:W3:Y:S01]  /*0280*/  SYNCS.EXCH.64 URZ, [UR8+0x8], UR4 ;  /* 0x00000804083f75b2 */ /* 0x0000e20008000100 */
[----:B------:R0:W4:Y:S01]  /*0290*/  SYNCS.EXCH.64 URZ, [UR8+0x88], UR6 ;  /* 0x00008806083f75b2 */ /* 0x0001220008000100 */
[----:B------:R0:W0:Y:S01]  /*02a0*/  SYNCS.EXCH.64 URZ, [UR8+0x10], UR4 ;  /* 0x00001004083f75b2 */ /* 0x0000220008000100 */
        /* <DEDUP_REMOVED lines=27> */
[----:B-1234-:R-:W-:Y:S01]  /*0460*/  NOP ;  /* 0x0000000000007918 */ /* 0x01efe20000000000 */
.L_x_3:
[----:B0-----:R-:W-:Y:S05]  /*0470*/  BSYNC B0 ;  /* 0x0000000000007941 */ /* 0x001fea0003800000 */
.L_x_2:
[----:B------:R-:W0:Y:S01]  /*0480*/  SHFL.IDX PT, R2, R2, RZ, 0x1f ;  /* 0x00001fff02027589 */ /* 0x000e2200000e0000 */
[----:B------:R-:W1:Y:S01]  /*0490*/  LDC R0, c[0x0][0x65c] ;  /* 0x00019700ff007b82 */ /* 0x000e620000000800 */
[----:B------:R-:W-:Y:S02]  /*04a0*/  ELECT P0, URZ, PT ;  /* 0x00000000003f782f */ /* 0x000fe40003800000 */
[----:B------:R-:W-:Y:S01]  /*04b0*/  SHF.R.S32.HI R3, RZ, 0x1f, R6 ;  /* 0x0000001fff037819 */ /* 0x000fe20000011406 */
[----:B------:R-:W2:Y:S01]  /*04c0*/  S2R R12, SR_CTAID.Y ;  /* 0x00000000000c7919 */ /* 0x000ea20000002600 */
[----:B------:R-:W-:Y:S01]  /*04d0*/  UMOV UR4, 0x20 ;  /* 0x0000002000047882 */ /* 0x000fe20000000000 */
[C---:B------:R-:W-:Y:S01]  /*04e0*/  ISETP.NE.AND P2, PT, R5.reuse, RZ, PT ;  /* 0x000000ff0500720c */ /* 0x040fe20003f45270 */
[----:B------:R-:W-:Y:S01]  /*04f0*/  VIADD R7, R5, 0xffffffff ;  /* 0xffffffff05077836 */ /* 0x000fe20000000000 */
[----:B------:R-:W3:Y:S01]  /*0500*/  S2R R10, SR_CTAID.X ;  /* 0x00000000000a7919 */ /* 0x000ee20000002500 */
[----:B------:R-:W-:Y:S01]  /*0510*/  LEA.HI R3, R3, R6, RZ, 0x2 ;  /* 0x0000000603037211 */ /* 0x000fe200078f10ff */
[----:B------:R-:W-:Y:S01]  /*0520*/  NOP ;  /* 0x0000000000007918 */ /* 0x000fe20000000000 */
[----:B------:R-:W-:Y:S01]  /*0530*/  IMAD.MOV.U32 R11, RZ, RZ, RZ ;  /* 0x000000ffff0b7224 */ /* 0x000fe200078e00ff */
[----:B------:R-:W-:Y:S01]  /*0540*/  NOP ;  /* 0x0000000000007918 */ /* 0x000fe20000000000 */
[----:B------:R-:W-:-:S02]  /*0550*/  LOP3.LUT R3, R3, 0xfffffffc, RZ, 0xc0, !PT ;  /* 0xfffffffc03037812 */ /* 0x000fc400078ec0ff */
[----:B------:R-:W-:Y:S02]  /*0560*/  LOP3.LUT R9, R9, 0xfffffff7, RZ, 0xc0, !PT ;  /* 0xfffffff709097812 */ /* 0x000fe400078ec0ff */
[----:B------:R-:W-:Y:S01]  /*0570*/  ISETP.GE.U32.AND P1, PT, R7, 0x2, PT ;  /* 0x000000020700780c */ /* 0x000fe20003f26070 */
[----:B------:R-:W-:Y:S01]  /*0580*/  IMAD.IADD R6, R6, 0x1, -R3 ;  /* 0x0000000106067824 */ /* 0x000fe200078e0a03 */
[----:B0-----:R-:W-:Y:S02]  /*0590*/  ISETP.NE.OR P0, PT, R2, RZ, !P0 ;  /* 0x000000ff0200720c */ /* 0x001fe40004705670 */
[----:B-1----:R-:W-:-:S11]  /*05a0*/  ISETP.NE.AND P3, PT, R0, 0x1, PT ;  /* 0x000000010000780c */ /* 0x002fd60003f65270 */
[----:B------:R-:W-:Y:S01]  /*05b0*/  VOTEU.ALL UP0, P0 ;  /* 0x00000000003f7886 */ /* 0x000fe20000000000 */
[----:B------:R-:W-:Y:S01]  /*05c0*/  VOTEU.ALL UP1, P0 ;  /* 0x00000000003f7886 */ /* 0x000fe20000020000 */
[----:B------:R-:W3:Y:S01]  /*05d0*/  @P3 LDC R17, c[0x0][0x10] ;  /* 0x00000400ff113b82 */ /* 0x000ee20000000800 */
[----:B--2---:R-:W-:Y:S01]  /*05e0*/  @P3 IMAD.MOV.U32 R2, RZ, RZ, R12 ;  /* 0x000000ffff023224 */ /* 0x004fe200078e000c */
[----:B------:R-:W-:Y:S01]  /*05f0*/  @P3 LOP3.LUT R9, R9, 0x8, RZ, 0xfc, !PT ;  /* 0x0000000809093812 */ /* 0x000fe200078efcff */
[----:B------:R-:W-:Y:S01]  /*0600*/  @!UP0 UMOV UR6, 0x400 ;  /* 0x0000040000068882 */ /* 0x000fe20000000000 */
[----:B------:R-:W-:-:S04]  /*0610*/  @!UP0 UIADD3 UR4, -UR4, 0x100000, URZ ;  /* 0x0010000004048890 */ /* 0x000fc8000fffe13f */
[----:B------:R-:W-:Y:S02]  /*0620*/  @!UP0 USHF.L.U32 UR5, UR4, 0xb, URZ ;  /* 0x0000000b04058899 */ /* 0x000fe4000800063f */
[----:B------:R-:W-:Y:S01]  /*0630*/  @!UP0 USHF.L.U32 UR4, UR4, 0x1, URZ ;  /* 0x0000000104048899 */ /* 0x000fe2000800063f */
[----:B------:R-:W-:Y:S01]  /*0640*/  @P3 IMAD.MOV.U32 R3, RZ, RZ, RZ ;  /* 0x000000ffff033224 */ /* 0x000fe200078e00ff */
[----:B------:R-:W0:Y:S08]  /*0650*/  @!UP0 S2UR UR7, SR_CgaCtaId ;  /* 0x00000000000789c3 */ /* 0x000e300000008800 */
[----:B------:R-:W1:Y:S01]  /*0660*/  @!P3 LDC R15, c[0x0][0xc] ;  /* 0x00000300ff0fbb82 */ /* 0x000e620000000800 */
[----:B---3--:R-:W-:-:S04]  /*0670*/  @P3 IMAD.WIDE.U32 R16, R10, R17, R2 ;  /* 0x000000110a103225 */ /* 0x008fc800078e0002 */
[----:B------:R-:W-:Y:S01]  /*0680*/  @P3 IMAD.MOV.U32 R3, RZ, RZ, R16 ;  /* 0x000000ffff033224 */ /* 0x000fe200078e0010 */
[----:B0-----:R-:W-:Y:S01]  /*0690*/  @!UP0 ULEA UR6, UR7, UR6, 0x18 ;  /* 0x0000000607068291 */ /* 0x001fe2000f8ec03f */
[----:B------:R-:W-:Y:S01]  /*06a0*/  VOTEU.ALL UP0, P0 ;  /* 0x00000000003f7886 */ /* 0x000fe20000000000 */
[----:B------:R-:W-:-:S04]  /*06b0*/  ISETP.NE.AND P0, PT, R6, 0x3, PT ;  /* 0x000000030600780c */ /* 0x000fc80003f05270 */
[----:B------:R-:W-:Y:S01]  /*06c0*/  ISETP.EQ.OR P0, PT, R6, RZ, !P0 ;  /* 0x000000ff0600720c */ /* 0x000fe20004702670 */
[----:B-1----:R-:W-:-:S03]  /*06d0*/  @!P3 IMAD.WIDE.U32 R14, R15, R12, R10 ;  /* 0x0000000c0f0eb225 */ /* 0x002fc600078e000a */
[----:B------:R-:W-:Y:S01]  /*06e0*/  ISETP.EQ.AND P0, PT, R5, RZ, P0 ;  /* 0x000000ff0500720c */ /* 0x000fe20000702270 */
[----:B------:R-:W-:Y:S01]  /*06f0*/  @P3 IMAD.MOV.U32 R5, RZ, RZ, RZ ;  /* 0x000000ffff053224 */ /* 0x000fe200078e00ff */
[----:B------:R-:W0:Y:S02]  /*0700*/  FENCE.VIEW.ASYNC.S ;  /* 0x00000000000073c6 */ /* 0x000e240000000000 */
[----:B0-----:R0:W1:Y:S01]  /*0710*/  @!UP0 SYNCS.EXCH.64 URZ, [UR6+0x110], UR4 ;  /* 0x00011004063f85b2 */ /* 0x0010620008000100 */
[----:B------:R-:W-:Y:S02]  /*0720*/  @!P3 IMAD.MOV.U32 R3, RZ, RZ, R14 ;  /* 0x000000ffff03b224 */ /* 0x000fe400078e000e */
[----:B------:R-:W-:Y:S01]  /*0730*/  @P3 IMAD.IADD R2, R17, 0x1, R5 ;  /* 0x0000000111023824 */ /* 0x000fe200078e0205 */
[----:B------:R-:W-:Y:S01]  /*0740*/  SEL R5, RZ, 0x1, !P0 ;  /* 0x00000001ff057807 */ /* 0x000fe20004000000 */
[----:B------:R-:W-:-:S03]  /*0750*/  @!P3 IMAD.MOV.U32 R2, RZ, RZ, R15 ;  /* 0x000000ffff02b224 */ /* 0x000fc600078e000f */
[----:B------:R-:W-:Y:S01]  /*0760*/  SEL R5, R5, 0x2, P1 ;  /* 0x0000000205057807 */ /* 0x000fe20000800000 */
[----:B------:R0:W1:Y:S01]  /*0770*/  @!UP1 SYNCS.EXCH.64 URZ, [UR6+0x118], UR4 ;  /* 0x00011804063f95b2 */ /* 0x0000620008000100 */
[----:B------:R-:W-:Y:S01]  /*0780*/  NOP ;  /* 0x0000000000007918 */ /* 0x000fe20000000000 */
[----:B-1----:R-:W-:Y:S06]  /*0790*/  BAR.SYNC.DEFER_BLOCKING 0x0 ;  /* 0x0000000000007b1d */ /* 0x002fec0000010000 */
[----:B------:R-:W-:Y:S05]  /*07a0*/  @!P2 BRA `(.L_x_4) ;  /* 0x000000c800dca947 */ /* 0x000fea0003800000 */
[----:B------:R-:W-:-:S13]  /*07b0*/  ISETP.GT.U32.AND P0, PT, R7, 0x1, PT ;  /* 0x000000010700780c */ /* 0x000fda0003f04070 */
[----:B0-----:R-:W-:Y:S05]  /*07c0*/  @P0 EXIT ;  /* 0x000000000000094d */ /* 0x001fea0003800000 */
[----:B------:R-:W-:Y:S01]  /*07d0*/  ULDC.64 UR4, c[0x0][0x650] ;  /* 0x0001940000047ab9 */ /* 0x000fe20000000a00 */
[----:B------:R-:W-:Y:S01]  /*07e0*/  PRMT R14, RZ, 0x7610, R14 ;  /* 0x00007610ff0e7816 */ /* 0x000fe2000000000e */
[----:B------:R-:W-:Y:S01]  /*07f0*/  IMAD.MOV.U32 R8, RZ, RZ, -0x1 ;  /* 0xffffffffff087424 */ /* 0x000fe200078e00ff */
[----:B------:R-:W-:Y:S01]  /*0800*/  ISETP.GE.U32.AND P0, PT, R3, UR4, PT ;  /* 0x0000000403007c0c */ /* 0x000fe2000bf06070 */
[----:B------:R-:W-:Y:S02]  /*0810*/  IMAD.MOV.U32 R7, RZ, RZ, -0x1 ;  /* 0xffffffffff077424 */ /* 0x000fe400078e00ff */
[----:B------:R-:W-:Y:S01]  /*0820*/  IMAD.MOV.U32 R6, RZ, RZ, -0x1 ;  /* 0xffffffffff067424 */ /* 0x000fe200078e00ff */
[----:B------:R-:W-:-:S13]  /*0830*/  ISETP.GE.U32.AND.EX P0, PT, R2, UR5, PT, P0 ;  /* 0x0000000502007c0c */ /* 0x000fda000bf06100 */
[----:B------:R-:W-:Y:S05]  /*0840*/  @P0 BRA `(.L_x_5) ;  /* 0x0000000400640947 */ /* 0x000fea0003800000 */
[----:B------:R-:W0:Y:S01]  /*0850*/  LDC.64 R20, c[0x0][0x628] ;  /* 0x00018a00ff147b82 */ /* 0x000e220000000a00 */
[----:B------:R-:W-:Y:S02]  /*0860*/  IMAD.MOV.U32 R6, RZ, RZ, R3 ;  /* 0x000000ffff067224 */ /* 0x000fe400078e0003 */
[----:B------:R-:W-:-:S05]  /*0870*/  IMAD.MOV.U32 R7, RZ, RZ, R2 ;  /* 0x000000ffff077224 */ /* 0x000fca00078e0002 */
[----:B------:R-:W1:Y:S08]  /*0880*/  LDC R8, c[0x0][0x630] ;  /* 0x00018c00ff087b82 */ /* 0x000e700000000800 */
[----:B------:R-:W2:Y:S01]  /*0890*/  LDC.64 R22, c[0x0][0x620] ;  /* 0x00018800ff167b82 */ /* 0x000ea20000000a00 */
[----:B0-----:R-:W-:-:S04]  /*08a0*/  ISETP.NE.U32.AND P0, PT, R20, RZ, PT ;  /* 0x000000ff1400720c */ /* 0x001fc80003f05070 */
[----:B------:R-:W-:-:S13]  /*08b0*/  ISETP.NE.AND.EX P0, PT, R21, RZ, PT, P0 ;  /* 0x000000ff1500720c */ /* 0x000fda0003f05300 */
[----:B-12---:R-:W-:Y:S05]  /*08c0*/  @!P0 BRA `(.L_x_6) ;  /* 0x0000000000288947 */ /* 0x006fea0003800000 */
[----:B------:R-:W0:Y:S02]  /*08d0*/  LDC R6, c[0x0][0x634] ;  /* 0x00018d00ff067b82 */ /* 0x000e240000000800 */
[----:B0-----:R-:W-:-:S05]  /*08e0*/  IADD3 R13, P0, R3, R6, RZ ;  /* 0x00000006030d7210 */ /* 0x001fca0007f1e0ff */
[----:B------:R-:W-:-:S04]  /*08f0*/  IMAD.X R19, RZ, RZ, R2, P0 ;  /* 0x000000ffff137224 */ /* 0x000fc800000e0602 */
[----:B------:R-:W-:-:S04]  /*0900*/  IMAD.WIDE.U32 R6, R19, R20, RZ ;  /* 0x0000001413067225 */ /* 0x000fc800078e00ff */
[----:B------:R-:W-:-:S04]  /*0910*/  IMAD.WIDE.U32 R14, P0, R13, R21, R6 ;  /* 0x000000150d0e7225 */ /* 0x000fc80007800006 */
[----:B------:R-:W-:-:S04]  /*0920*/  IMAD.WIDE.U32 R6, R13, R20, RZ ;  /* 0x000000140d067225 */ /* 0x000fc800078e00ff */
[----:B------:R-:W-:Y:S01]  /*0930*/  IMAD.X R17, RZ, RZ, RZ, P0 ;  /* 0x000000ffff117224 */ /* 0x000fe200000e06ff */
[----:B------:R-:W-:Y:S01]  /*0940*/  IADD3 RZ, P0, R7, R14, RZ ;  /* 0x0000000e07ff7210 */ /* 0x000fe20007f1e0ff */
[----:B------:R-:W-:-:S04]  /*0950*/  IMAD.MOV.U32 R16, RZ, RZ, R15 ;  /* 0x000000ffff107224 */ /* 0x000fc800078e000f */
[----:B------:R-:W-:-:S08]  /*0960*/  IMAD.WIDE.U32.X R6, R19, R21, R16, P0 ;  /* 0x0000001513067225 */ /* 0x000fd000000e0410 */
.L_x_6:
[-CC-:B------:R-:W-:Y:S01]  /*0970*/  SHF.R.U64 R28, R6, R8.reuse, R7.reuse ;  /* 0x00000008061c7219 */ /* 0x180fe20000001207 */
[----:B------:R-:W0:Y:S01]  /*0980*/  LDC.64 R24, c[0x0][0x640] ;  /* 0x00019000ff187b82 */ /* 0x000e220000000a00 */
[----:B------:R-:W-:Y:S01]  /*0990*/  SHF.R.U32.HI R6, RZ, R8, R7 ;  /* 0x00000008ff067219 */ /* 0x000fe20000011607 */
[----:B------:R-:W-:Y:S01]  /*09a0*/  ULDC UR4, c[0x0][0x150] ;  /* 0x0000540000047ab9 */ /* 0x000fe20000000800 */
[----:B------:R-:W-:Y:S01]  /*09b0*/  I2FP.F32.U32 R8, R10 ;  /* 0x0000000a00087245 */ /* 0x000fe20000201000 */
[----:B------:R-:W-:Y:S01]  /*09c0*/  IMAD.MOV.U32 R7, RZ, RZ, R2 ;  /* 0x000000ffff077224 */ /* 0x000fe200078e0002 */
[----:B------:R-:W-:-:S03]  /*09d0*/  IADD3 R13, P0, RZ, -R28, RZ ;  /* 0x8000001cff0d7210 */ /* 0x000fc60007f1e0ff */
[----:B------:R-:W1:Y:S01]  /*09e0*/  LDC R16, c[0x0][0x618] ;  /* 0x00018600ff107b82 */ /* 0x000e620000000800 */
[----:B------:R-:W-:Y:S01]  /*09f0*/  FMUL R8, R8, UR4 ;  /* 0x0000000408087c20 */ /* 0x000fe20008400000 */
[----:B------:R-:W-:Y:S01]  /*0a00*/  IMAD.X R15, RZ, RZ, ~R6, P0 ;  /* 0x000000ffff0f7224 */ /* 0x000fe200000e0e06 */
[----:B------:R-:W-:Y:S01]  /*0a10*/  ULDC UR4, c[0x0][0x154] ;  /* 0x0000550000047ab9 */ /* 0x000fe20000000800 */
[----:B------:R-:W-:Y:S02]  /*0a20*/  IMAD.MOV.U32 R6, RZ, RZ, R3 ;  /* 0x000000ffff067224 */ /* 0x000fe400078e0003 */
[-C--:B------:R-:W-:Y:S01]  /*0a30*/  IMAD R14, R15, R22.reuse, RZ ;  /* 0x000000160f0e7224 */ /* 0x080fe200078e02ff */
[----:B------:R-:W2:Y:S01]  /*0a40*/  F2I.U32.TRUNC.NTZ R8, R8 ;  /* 0x0000000800087305 */ /* 0x000ea2000020f000 */
[----:B------:R-:W3:Y:S01]  /*0a50*/  LDC R11, c[0x0][0x144] ;  /* 0x00005100ff0b7b82 */ /* 0x000ee20000000800 */
[----:B------:R-:W-:-:S04]  /*0a60*/  IMAD.WIDE.U32 R6, R13, R22, R6 ;  /* 0x000000160d067225 */ /* 0x000fc800078e0006 */
[----:B------:R-:W-:Y:S02]  /*0a70*/  IMAD R13, R13, R23, R14 ;  /* 0x000000170d0d7224 */ /* 0x000fe400078e020e */
[----:B------:R-:W-:Y:S01]  /*0a80*/  IMAD.MOV.U32 R14, RZ, RZ, 0x1 ;  /* 0x00000001ff0e7424 */ /* 0x000fe200078e00ff */
[----:B------:R-:W4:Y:S01]  /*0a90*/  LDC R20, c[0x0][0x608] ;  /* 0x00018200ff147b82 */ /* 0x000f220000000800 */
[----:B------:R-:W-:Y:S01]  /*0aa0*/  IMAD.IADD R13, R7, 0x1, R13 ;  /* 0x00000001070d7824 */ /* 0x000fe200078e020d */
[----:B0-----:R-:W-:Y:S01]  /*0ab0*/  ISETP.NE.U32.AND P0, PT, R24, RZ, PT ;  /* 0x000000ff1800720c */ /* 0x001fe20003f05070 */
[----:B--2---:R-:W-:-:S03]  /*0ac0*/  IMAD.MOV R7, RZ, RZ, -R8 ;  /* 0x000000ffff077224 */ /* 0x004fc600078e0a08 */
[----:B------:R-:W-:Y:S02]  /*0ad0*/  ISETP.NE.AND.EX P0, PT, R25, RZ, PT, P0 ;  /* 0x000000ff1900720c */ /* 0x000fe40003f05300 */
[----:B------:R-:W0:Y:S01]  /*0ae0*/  LDC R15, c[0x0][0x658] ;  /* 0x00019600ff0f7b82 */ /* 0x000e220000000800 */
[--C-:B-1----:R-:W-:Y:S02]  /*0af0*/  SHF.R.U64 R18, R6, R16, R13.reuse ;  /* 0x0000001006127219 */ /* 0x102fe4000000120d */
[----:B------:R-:W-:Y:S02]  /*0b00*/  I2FP.F32.U32 R6, R12 ;  /* 0x0000000c00067245 */ /* 0x000fe40000201000 */
[----:B------:R-:W-:-:S03]  /*0b10*/  SHF.R.U32.HI R13, RZ, R16, R13 ;  /* 0x00000010ff0d7219 */ /* 0x000fc6000001160d */
[----:B------:R-:W1:Y:S01]  /*0b20*/  LDC R19, c[0x0][0x148] ;  /* 0x00005200ff137b82 */ /* 0x000e620000000800 */
[----:B---3--:R-:W-:Y:S02]  /*0b30*/  IMAD R8, R11, R7, R10 ;  /* 0x000000070b087224 */ /* 0x008fe400078e020a */
[----:B------:R-:W-:Y:S01]  /*0b40*/  FMUL R7, R6, UR4 ;  /* 0x0000000406077c20 */ /* 0x000fe20008400000 */
[----:B------:R-:W-:-:S03]  /*0b50*/  IMAD.MOV.U32 R6, RZ, RZ, -0x1 ;  /* 0xffffffffff067424 */ /* 0x000fc600078e00ff */
[----:B------:R2:W3:Y:S01]  /*0b60*/  F2I.U32.TRUNC.NTZ R17, R7 ;  /* 0x0000000700117305 */ /* 0x0004e2000020f000 */
[----:B------:R-:W1:Y:S01]  /*0b70*/  LDC R23, c[0x0][0x600] ;  /* 0x00018000ff177b82 */ /* 0x000e620000000800 */
[-CC-:B----4-:R-:W-:Y:S02]  /*0b80*/  SHF.R.U64 R29, R18, R20.reuse, R13.reuse ;  /* 0x00000014121d7219 */ /* 0x190fe4000000120d */
[----:B------:R-:W-:-:S05]  /*0b90*/  SHF.R.U32.HI R10, RZ, R20, R13 ;  /* 0x00000014ff0a7219 */ /* 0x000fca000001160d */
[----:B------:R-:W4:Y:S01]  /*0ba0*/  LDC R22, c[0x0][0x648] ;  /* 0x00019200ff167b82 */ /* 0x000f220000000800 */
[-CC-:B0-----:R-:W-:Y:S02]  /*0bb0*/  SHF.R.U64 R20, R29, R15.reuse, R10.reuse ;  /* 0x0000000f1d147219 */ /* 0x181fe4000000120a */
[-C--:B------:R-:W-:Y:S02]  /*0bc0*/  SHF.L.U32 R6, R6, R15.reuse, RZ ;  /* 0x0000000f06067219 */ /* 0x080fe400000006ff */
[-C--:B------:R-:W-:Y:S02]  /*0bd0*/  SHF.R.U32.HI R10, RZ, R15.reuse, R10 ;  /* 0x0000000fff0a7219 */ /* 0x080fe4000001160a */
[----:B------:R-:W-:Y:S01]  /*0be0*/  LOP3.LUT R16, RZ, R6, RZ, 0x33, !PT ;  /* 0x00000006ff107212 */ /* 0x000fe200078e33ff */
[----:B------:R-:W0:Y:S01]  /*0bf0*/  LDC R27, c[0x0][0x638] ;  /* 0x00018e00ff1b7b82 */ /* 0x000e220000000800 */
[----:B------:R-:W-:Y:S01]  /*0c00*/  SHF.L.U32 R13, R14, R15, RZ ;  /* 0x0000000f0e0d7219 */ /* 0x000fe200000006ff */
[----:B------:R-:W-:-:S02]  /*0c10*/  IMAD.MOV.U32 R6, RZ, RZ, R20 ;  /* 0x000000ffff067224 */ /* 0x000fc400078e0014 */
[----:B--2---:R-:W-:-:S04]  /*0c20*/  IMAD.MOV.U32 R7, RZ, RZ, R10 ;  /* 0x000000ffff077224 */ /* 0x004fc800078e000a */
[----:B------:R-:W2:Y:S01]  /*0c30*/  LDC R26, c[0x0][0x610] ;  /* 0x00018400ff1a7b82 */ /* 0x000ea20000000800 */
[----:B---3--:R-:W-:Y:S05]  /*0c40*/  @!P0 BRA `(.L_x_7) ;  /* 0x0000000000288947 */ /* 0x008fea0003800000 */
[----:B------:R-:W3:Y:S02]  /*0c50*/  LDC R15, c[0x0][0x64c] ;  /* 0x00019300ff0f7b82 */ /* 0x000ee40000000800 */
[----:B---3--:R-:W-:-:S05]  /*0c60*/  IADD3 R15, P0, R20, R15, RZ ;  /* 0x0000000f140f7210 */ /* 0x008fca0007f1e0ff */
        /* <DEDUP_REMOVED lines=8> */
.L_x_7:
[----:B----4-:R-:W-:Y:S01]  /*0cf0*/  SHF.R.U64 R6, R6, R22, R7 ;  /* 0x0000001606067219 */ /* 0x010fe20000001207 */
[----:B-1----:R-:W-:Y:S01]  /*0d00*/  VIADD R7, R23, 0xffffffff ;  /* 0xffffffff17077836 */ /* 0x002fe20000000000 */
[----:B------:R-:W-:Y:S01]  /*0d10*/  LOP3.LUT R16, R29, R16, RZ, 0xc0, !PT ;  /* 0x000000101d107212 */ /* 0x000fe200078ec0ff */
[----:B------:R-:W-:Y:S02]  /*0d20*/  IMAD.MOV R17, RZ, RZ, -R17 ;  /* 0x000000ffff117224 */ /* 0x000fe400078e0a11 */
[----:B------:R-:W-:Y:S01]  /*0d30*/  IMAD.MOV R10, RZ, RZ, -R6 ;  /* 0x000000ffff0a7224 */ /* 0x000fe200078e0a06 */
[----:B------:R-:W-:Y:S01]  /*0d40*/  LOP3.LUT R7, R18, R7, RZ, 0xc0, !PT ;  /* 0x0000000712077212 */ /* 0x000fe200078ec0ff */
[----:B------:R-:W-:Y:S02]  /*0d50*/  IMAD R13, R13, R6, R16 ;  /* 0x000000060d0d7224 */ /* 0x000fe400078e0210 */
[----:B------:R-:W-:Y:S02]  /*0d60*/  @P3 IMAD R8, R19, R17, R12 ;  /* 0x0000001113083224 */ /* 0x000fe400078e020c */
[----:B0-----:R-:W-:-:S02]  /*0d70*/  IMAD R6, R10, R27, R20 ;  /* 0x0000001b0a067224 */ /* 0x001fc400078e0214 */
[----:B--2---:R-:W-:Y:S02]  /*0d80*/  IMAD R8, R13, R26, R8 ;  /* 0x0000001a0d087224 */ /* 0x004fe400078e0208 */
[----:B------:R-:W-:Y:S02]  /*0d90*/  IMAD R11, R6, R23, R7 ;  /* 0x00000017060b7224 */ /* 0x000fe400078e0207 */
[----:B------:R-:W-:Y:S02]  /*0da0*/  IMAD.MOV.U32 R14, RZ, RZ, 0x1 ;  /* 0x00000001ff0e7424 */ /* 0x000fe400078e00ff */
[----:B------:R-:W-:Y:S01]  /*0db0*/  IMAD.MOV.U32 R6, RZ, RZ, R28 ;  /* 0x000000ffff067224 */ /* 0x000fe200078e001c */
[----:B------:R-:W-:Y:S02]  /*0dc0*/  SEL R7, R11, R8, !P3 ;  /* 0x000000080b077207 */ /* 0x000fe40005800000 */
[----:B------:R-:W-:-:S07]  /*0dd0*/  SEL R8, R8, R11, !P3 ;  /* 0x0000000b08087207 */ /* 0x000fce0005800000 */
.L_x_5:
[----:B------:R-:W-:-:S08]  /*0de0*/  NOP ;  /* 0x0000000000007918 */ /* 0x000fd00000000000 */
[----:B------:R-:W0:Y:S02]  /*0df0*/  USETMAXREG.TRY_ALLOC.CTAPOOL UP0, 0xe8 ;  /* 0x000000e8000079c8 */ /* 0x000e240008000600 */
[----:B0-----:R-:W-:-:S13]  /*0e00*/  PLOP3.LUT P0, PT, PT, PT, UP0, 0x80, 0x0 ;  /* 0x000000000000781c */ /* 0x001fda0003f0f008 */
[----:B------:R-:W-:Y:S05]  /*0e10*/  @!P0 BRA `(.L_x_5) ;  /* 0xfffffffc00f08947 */ /* 0x000fea000383ffff */
[----:B------:R-:W-:Y:S01]  /*0e20*/  ULDC.64 UR4, c[0x0][0x598] ;  /* 0x0001660000047ab9 */ /* 0x000fe20000000a00 */
[----:B------:R-:W-:Y:S01]  /*0e30*/  ULDC.64 UR16, c[0x0][0x208] ;  /* 0x0000820000107ab9 */ /* 0x000fe20000000a00 */
[----:B------:R-:W-:-:S04]  /*0e40*/  ISETP.NE.U32.AND P0, PT, RZ, UR4, PT ;  /* 0x00000004ff007c0c */ /* 0x000fc8000bf05070 */
[----:B------:R-:W-:-:S13]  /*0e50*/  ISETP.NE.AND.EX P0, PT, RZ, UR5, PT, P0 ;  /* 0x00000005ff007c0c */ /* 0x000fda000bf05300 */
[----:B------:R-:W-:Y:S05]  /*0e60*/  @!P0 BRA `(.L_x_8) ;  /* 0x00000000001c8947 */ /* 0x000fea0003800000 */
[----:B------:R-:W0:Y:S02]  /*0e70*/  LDC.64 R10, c[0x0][0x598] ;  /* 0x00016600ff0a7b82 */ /* 0x000e240000000a00 */
[----:B0-----:R-:W2:Y:S02]  /*0e80*/  LDG.E.64 R10, desc[UR16][R10.64] ;  /* 0x000000100a0a7981 */ /* 0x001ea4000c1e1b00 */
[----:B--2---:R-:W-:-:S04]  /*0e90*/  ISETP.NE.U32.AND P0, PT, R10, RZ, PT ;  /* 0x000000ff0a00720c */ /* 0x004fc80003f05070 */
[----:B------:R-:W-:-:S13]  /*0ea0*/  ISETP.NE.AND.EX P0, PT, R11, RZ, PT, P0 ;  /* 0x000000ff0b00720c */ /* 0x000fda0003f05300 */
[----:B------:R-:W-:Y:S05]  /*0eb0*/  @!P0 BRA `(.L_x_8) ;  /* 0x0000000000088947 */ /* 0x000fea0003800000 */
[----:B------:R0:W5:Y:S01]  /*0ec0*/  LD.E R10, desc[UR16][R10.64] ;  /* 0x000000100a0a7980 */ /* 0x000162000c101900 */
[----:B------:R-:W-:Y:S05]  /*0ed0*/  BRA `(.L_x_9) ;  /* 0x0000000000207947 */ /* 0x000fea0003800000 */
.L_x_8:
[----:B------:R-:W-:Y:S02]  /*0ee0*/  ULDC.64 UR4, c[0x0][0x588] ;  /* 0x0001620000047ab9 */ /* 0x000fe40000000a00 */
[----:B------:R-:W-:-:S04]  /*0ef0*/  ISETP.NE.U32.AND P0, PT, RZ, UR4, PT ;  /* 0x00000004ff007c0c */ /* 0x000fc8000bf05070 */
[----:B------:R-:W-:-:S13]  /*0f00*/  ISETP.NE.AND.EX P0, PT, RZ, UR5, PT, P0 ;  /* 0x00000005ff007c0c */ /* 0x000fda000bf05300 */
[----:B------:R-:W-:Y:S05]  /*0f10*/  @!P0 BRA `(.L_x_10) ;  /* 0x00000000000c8947 */ /* 0x000fea0003800000 */
[----:B------:R-:W0:Y:S02]  /*0f20*/  LDC.64 R10, c[0x0][0x588] ;  /* 0x00016200ff0a7b82 */ /* 0x000e240000000a00 */
[----:B0-----:R1:W5:Y:S01]  /*0f30*/  LDG.E R10, desc[UR16][R10.64] ;  /* 0x000000100a0a7981 */ /* 0x001362000c1e1900 */
[----:B------:R-:W-:Y:S05]  /*0f40*/  BRA `(.L_x_9) ;  /* 0x0000000000047947 */ /* 0x000fea0003800000 */
.L_x_10:
[----:B------:R-:W2:Y:S02]  /*0f50*/  LDC R10, c[0x0][0x580] ;  /* 0x00016000ff0a7b82 */ /* 0x000ea40000000800 */
.L_x_9:
[----:B------:R-:W-:Y:S02]  /*0f60*/  ULDC.64 UR4, c[0x0][0x5a0] ;  /* 0x0001680000047ab9 */ /* 0x000fe40000000a00 */
[----:B------:R-:W-:-:S04]  /*0f70*/  ISETP.NE.U32.AND P0, PT, RZ, UR4, PT ;  /* 0x00000004ff007c0c */ /* 0x000fc8000bf05070 */
[----:B------:R-:W-:-:S13]  /*0f80*/  ISETP.NE.AND.EX P0, PT, RZ, UR5, PT, P0 ;  /* 0x00000005ff007c0c */ /* 0x000fda000bf05300 */
[----:B------:R-:W-:Y:S05]  /*0f90*/  @!P0 BRA `(.L_x_11) ;  /* 0x00000000001c8947 */ /* 0x000fea0003800000 */
[----:B------:R-:W3:Y:S02]  /*0fa0*/  LDC.64 R12, c[0x0][0x5a0] ;  /* 0x00016800ff0c7b82 */ /* 0x000ee40000000a00 */
[----:B---3--:R-:W3:Y:S02]  /*0fb0*/  LDG.E.64 R12, desc[UR16][R12.64] ;  /* 0x000000100c0c7981 */ /* 0x008ee4000c1e1b00 */
[----:B---3--:R-:W-:-:S04]  /*0fc0*/  ISETP.NE.U32.AND P0, PT, R12, RZ, PT ;  /* 0x000000ff0c00720c */ /* 0x008fc80003f05070 */
[----:B------:R-:W-:-:S13]  /*0fd0*/  ISETP.NE.AND.EX P0, PT, R13, RZ, PT, P0 ;  /* 0x000000ff0d00720c */ /* 0x000fda0003f05300 */
[----:B------:R-:W-:Y:S05]  /*0fe0*/  @!P0 BRA `(.L_x_11) ;  /* 0x0000000000088947 */ /* 0x000fea0003800000 */
[----:B01----:R0:W5:Y:S01]  /*0ff0*/  LD.E R11, desc[UR16][R12.64] ;  /* 0x000000100c0b7980 */ /* 0x003162000c101900 */
[----:B------:R-:W-:Y:S05]  /*1000*/  BRA `(.L_x_12) ;  /* 0x0000000000207947 */ /* 0x000fea0003800000 */
.L_x_11:
[----:B------:R-:W-:Y:S02]  /*1010*/  ULDC.64 UR4, c[0x0][0x590] ;  /* 0x0001640000047ab9 */ /* 0x000fe40000000a00 */
[----:B------:R-:W-:-:S04]  /*1020*/  ISETP.NE.U32.AND P0, PT, RZ, UR4, PT ;  /* 0x00000004ff007c0c */ /* 0x000fc8000bf05070 */
[----:B------:R-:W-:-:S13]  /*1030*/  ISETP.NE.AND.EX P0, PT, RZ, UR5, PT, P0 ;  /* 0x00000005ff007c0c */ /* 0x000fda000bf05300 */
[----:B------:R-:W-:Y:S05]  /*1040*/  @!P0 BRA `(.L_x_13) ;  /* 0x00000000000c8947 */ /* 0x000fea0003800000 */
[----:B------:R-:W0:Y:S02]  /*1050*/  LDC.64 R12, c[0x0][0x590] ;  /* 0x00016400ff0c7b82 */ /* 0x000e240000000a00 */
[----:B01----:R1:W5:Y:S01]  /*1060*/  LDG.E R11, desc[UR16][R12.64] ;  /* 0x000000100c0b7981 */ /* 0x003362000c1e1900 */
[----:B------:R-:W-:Y:S05]  /*1070*/  BRA `(.L_x_12) ;  /* 0x0000000000047947 */ /* 0x000fea0003800000 */
.L_x_13:
[----:B01----:R-:W3:Y:S02]  /*1080*/  LDC R11, c[0x0][0x584] ;  /* 0x00016100ff0b7b82 */ /* 0x003ee40000000800 */
.L_x_12:
[----:B------:R-:W-:-:S13]  /*1090*/  LOP3.LUT P0, RZ, R14, 0xff, RZ, 0xc0, !PT ;  /* 0x000000ff0eff7812 */ /* 0x000fda000780c0ff */
[----:B------:R-:W-:Y:S05]  /*10a0*/  @!P0 EXIT ;  /* 0x000000000000894d */ /* 0x000fea0003800000 */
[----:B------:R-:W0:Y:S01]  /*10b0*/  LDC.64 R18, c[0x0][0x5c8] ;  /* 0x00017200ff127b82 */ /* 0x000e220000000a00 */
[----:B------:R-:W-:Y:S02]  /*10c0*/  ULDC UR4, c[0x0][0x28c] ;  /* 0x0000a30000047ab9 */ /* 0x000fe40000000800 */
[----:B------:R-:W-:-:S04]  /*10d0*/  UIADD3 UR4, UR4, 0x1f, URZ ;  /* 0x0000001f04047890 */ /* 0x000fc8000fffe03f */
[----:B------:R-:W-:-:S04]  /*10e0*/  USHF.R.S32.HI UR5, URZ, 0x1f, UR4 ;  /* 0x0000001f3f057899 */ /* 0x000fc80008011404 */
[----:B------:R-:W-:-:S03]  /*10f0*/  ULEA.HI UR5, UR5, UR4, URZ, 0x5 ;  /* 0x0000000405057291 */ /* 0x000fc6000f8f283f */
[----:B------:R-:W-:Y:S01]  /*1100*/  UMOV UR4, URZ ;  /* 0x0000003f00047c82 */ /* 0x000fe20008000000 */
[----:B------:R-:W-:-:S03]  /*1110*/  USHF.R.S32.HI UR9, URZ, 0x5, UR5 ;  /* 0x000000053f097899 */ /* 0x000fc60008011405 */
[----:B------:R-:W-:Y:S01]  /*1120*/  UMOV UR5, URZ ;  /* 0x0000003f00057c82 */ /* 0x000fe20008000000 */
[C-C-:B01----:R-:W-:Y:S01]  /*1130*/  SHF.L.U64.HI R12, R18.reuse, 0x7, R19.reuse ;  /* 0x00000007120c7819 */ /* 0x143fe20000010213 */
[C---:B------:R-:W-:Y:S01]  /*1140*/  IMAD.SHL.U32 R15, R18.reuse, 0x80, RZ ;  /* 0x00000080120f7824 */ /* 0x040fe200078e00ff */
[C-C-:B------:R-:W-:Y:S01]  /*1150*/  SHF.L.U64.HI R13, R18.reuse, 0x3, R19.reuse ;  /* 0x00000003120d7819 */ /* 0x140fe20000010213 */
[C---:B------:R-:W-:Y:S01]  /*1160*/  IMAD.SHL.U32 R16, R18.reuse, 0x8, RZ ;  /* 0x0000000812107824 */ /* 0x040fe200078e00ff */
[C---:B------:R-:W-:Y:S01]  /*1170*/  SHF.L.U64.HI R14, R18.reuse, 0x8, R19 ;  /* 0x00000008120e7819 */ /* 0x040fe20000010213 */
[----:B------:R-:W-:Y:S01]  /*1180*/  IMAD.SHL.U32 R17, R18, 0x100, RZ ;  /* 0x0000010012117824 */ /* 0x000fe200078e00ff */
[----:B------:R-:W-:-:S07]  /*1190*/  LOP3.LUT R18, R5, 0x1, RZ, 0xfc, !PT ;  /* 0x0000000105127812 */ /* 0x000fce00078efcff */
.L_x_40:
[----:B------:R-:W-:Y:S01]  /*11a0*/  LOP3.LUT R19, R4, 0x80, RZ, 0xc0, !PT ;  /* 0x0000008004137812 */ /* 0x000fe200078ec0ff */
[----:B------:R-:W0:Y:S01]  /*11b0*/  S2UR UR13, SR_CgaCtaId ;  /* 0x00000000000d79c3 */ /* 0x000e220000008800 */
[----:B------:R-:W-:Y:S01]  /*11c0*/  UMOV UR12, 0x400 ;  /* 0x00000400000c7882 */ /* 0x000fe20000000000 */
[----:B------:R-:W-:Y:S01]  /*11d0*/  UMOV UR6, URZ ;  /* 0x0000003f00067c82 */ /* 0x000fe20008000000 */
[----:B------:R-:W-:Y:S01]  /*11e0*/  SHF.R.U32.HI R19, RZ, 0x7, R19 ;  /* 0x00000007ff137819 */ /* 0x000fe20000011613 */
[----:B------:R-:W-:Y:S01]  /*11f0*/  UMOV UR7, URZ ;  /* 0x0000003f00077c82 */ /* 0x000fe20008000000 */
[----:B------:R-:W-:Y:S01]  /*1200*/  UMOV UR18, UR5 ;  /* 0x0000000500127c82 */ /* 0x000fe20008000000 */
[----:B------:R-:W-:Y:S02]  /*1210*/  CS2R R120, SRZ ;  /* 0x0000000000787805 */ /* 0x000fe4000001ff00 */
[----:B------:R-:W-:Y:S01]  /*1220*/  CS2R R22, SRZ ;  /* 0x0000000000167805 */ /* 0x000fe2000001ff00 */
[----:B-1----:R-:W1:Y:S01]  /*1230*/  LDC R20, c[0x0][0x28c] ;  /* 0x0000a300ff147b82 */ /* 0x002e620000000800 */
[----:B------:R-:W4:Y:S01]  /*1240*/  SHFL.IDX PT, R19, R19, RZ, 0x1f ;  /* 0x00001fff13137589 */ /* 0x000f2200000e0000 */
[----:B------:R-:W-:-:S02]  /*1250*/  CS2R R122, SRZ ;  /* 0x00000000007a7805 */ /* 0x000fc4000001ff00 */
[----:B------:R-:W-:Y:S02]  /*1260*/  CS2R R126, SRZ ;  /* 0x00000000007e7805 */ /* 0x000fe4000001ff00 */
[----:B------:R-:W-:Y:S02]  /*1270*/  CS2R R124, SRZ ;  /* 0x00000000007c7805 */ /* 0x000fe4000001ff00 */
[----:B------:R-:W-:Y:S02]  /*1280*/  CS2R R128, SRZ ;  /* 0x0000000000807805 */ /* 0x000fe4000001ff00 */
[----:B------:R-:W-:Y:S02]  /*1290*/  CS2R R130, SRZ ;  /* 0x0000000000827805 */ /* 0x000fe4000001ff00 */
[----:B------:R-:W-:Y:S02]  /*12a0*/  CS2R R132, SRZ ;  /* 0x0000000000847805 */ /* 0x000fe4000001ff00 */
        /* <DEDUP_REMOVED lines=16> */
[----:B-1----:R-:W-:Y:S02]  /*13b0*/  ISETP.GE.AND P0, PT, R20, 0x1, PT ;  /* 0x000000011400780c */ /* 0x002fe40003f06270 */
[----:B------:R-:W-:Y:S02]  /*13c0*/  CS2R R20, SRZ ;  /* 0x0000000000147805 */ /* 0x000fe4000001ff00 */
[----:B----4-:R-:W-:-:S02]  /*13d0*/  R2UR UR8, R19 ;  /* 0x00000000130872ca */ /* 0x010fc400000e0000 */
        /* <DEDUP_REMOVED lines=11> */
[----:B------:R-:W-:Y:S01]  /*1490*/  CS2R R204, SRZ ;  /* 0x0000000000cc7805 */ /* 0x000fe2000001ff00 */
[----:B------:R-:W-:Y:S01]  /*14a0*/  ULEA.HI UR10, UR8, UR8, URZ, 0x1 ;  /* 0x00000008080a7291 */ /* 0x000fe2000f8f083f */
[----:B------:R-:W-:-:S02]  /*14b0*/  CS2R R206, SRZ ;  /* 0x0000000000ce7805 */ /* 0x000fc4000001ff00 */
[----:B------:R-:W-:Y:S02]  /*14c0*/  CS2R R208, SRZ ;  /* 0x0000000000d07805 */ /* 0x000fe4000001ff00 */
[----:B------:R-:W-:Y:S01]  /*14d0*/  CS2R R158, SRZ ;  /* 0x00000000009e7805 */ /* 0x000fe2000001ff00 */
[----:B------:R-:W-:Y:S01]  /*14e0*/  ULOP3.LUT UR11, UR10, 0x1ffffe, URZ, 0xc0, !UPT ;  /* 0x001ffffe0a0b7892 */ /* 0x000fe2000f8ec03f */
[----:B------:R-:W-:Y:S01]  /*14f0*/  CS2R R190, SRZ ;  /* 0x0000000000be7805 */ /* 0x000fe2000001ff00 */
[----:B0-----:R-:W-:Y:S01]  /*1500*/  ULEA UR10, UR13, UR12, 0x18 ;  /* 0x0000000c0d0a7291 */ /* 0x001fe2000f8ec03f */
[----:B------:R-:W-:Y:S01]  /*1510*/  CS2R R196, SRZ ;  /* 0x0000000000c47805 */ /* 0x000fe2000001ff00 */
[----:B------:R-:W-:Y:S01]  /*1520*/  UIADD3 UR11, UR8, -UR11, URZ ;  /* 0x8000000b080b7290 */ /* 0x000fe2000fffe03f */
[----:B------:R-:W-:Y:S02]  /*1530*/  CS2R R184, SRZ ;  /* 0x0000000000b87805 */ /* 0x000fe4000001ff00 */
[----:B------:R-:W-:Y:S01]  /*1540*/  CS2R R166, SRZ ;  /* 0x0000000000a67805 */ /* 0x000fe2000001ff00 */
[----:B------:R-:W-:Y:S01]  /*1550*/  UMOV UR8, URZ ;  /* 0x0000003f00087c82 */ /* 0x000fe20008000000 */
[----:B------:R-:W-:Y:S01]  /*1560*/  ULEA UR11, UR11, UR10, 0xb ;  /* 0x0000000a0b0b7291 */ /* 0x000fe2000f8e583f */
[----:B------:R-:W-:Y:S01]  /*1570*/  CS2R R172, SRZ ;  /* 0x0000000000ac7805 */ /* 0x000fe2000001ff00 */
[----:B------:R-:W-:Y:S01]  /*1580*/  IMAD.MOV.U32 R19, RZ, RZ, RZ ;  /* 0x000000ffff137224 */ /* 0x000fe200078e00ff */
[----:B------:R-:W-:Y:S01]  /*1590*/  CS2R R138, SRZ ;  /* 0x00000000008a7805 */ /* 0x000fe2000001ff00 */
[----:B------:R-:W-:Y:S01]  /*15a0*/  UIADD3 UR11, UR11, 0x200, URZ ;  /* 0x000002000b0b7890 */ /* 0x000fe2000fffe03f */
[----:B------:R-:W-:Y:S01]  /*15b0*/  CS2R R200, SRZ ;  /* 0x0000000000c87805 */ /* 0x000fe2000001ff00 */
[----:B------:R-:W-:Y:S01]  /*15c0*/  IMAD.MOV.U32 R210, RZ, RZ, RZ ;  /* 0x000000ffffd27224 */ /* 0x000fe200078e00ff */
[----:B------:R-:W-:Y:S01]  /*15d0*/  CS2R R88, SRZ ;  /* 0x0000000000587805 */ /* 0x000fe2000001ff00 */
[----:B------:R-:W-:Y:S01]  /*15e0*/  USHF.R.U32.HI UR11, URZ, 0x4, UR11 ;  /* 0x000000043f0b7899 */ /* 0x000fe2000801160b */
[----:B------:R-:W-:Y:S01]  /*15f0*/  IMAD.U32 R214, RZ, RZ, UR4 ;  /* 0x00000004ffd67e24 */ /* 0x000fe2000f8e00ff */
[----:B------:R-:W-:-:S02]  /*1600*/  CS2R R90, SRZ ;  /* 0x00000000005a7805 */ /* 0x000fc4000001ff00 */
[----:B------:R-:W-:Y:S01]  /*1610*/  CS2R R92, SRZ ;  /* 0x00000000005c7805 */ /* 0x000fe2000001ff00 */
[----:B------:R-:W-:Y:S01]  /*1620*/  ULOP3.LUT UR11, UR11, 0x3fff, URZ, 0xc0, !UPT ;  /* 0x00003fff0b0b7892 */ /* 0x000fe2000f8ec03f */
        /* <DEDUP_REMOVED lines=30> */
[----:B---3--:R-:W-:Y:S02]  /*1810*/  CS2R R26, SRZ ;  /* 0x00000000001a7805 */ /* 0x008fe4000001ff00 */
        /* <DEDUP_REMOVED lines=13> */
[----:B------:R-:W-:Y:S01]  /*18f0*/  CS2R R54, SRZ ;  /* 0x0000000000367805 */ /* 0x000fe2000001ff00 */
[----:B------:R-:W-:Y:S06]  /*1900*/  @!P0 BRA `(.L_x_14) ;  /* 0x0000000c00008947 */ /* 0x000fec0003800000 */
[----:B------:R-:W-:-:S13]  /*1910*/  ISETP.NE.AND P1, PT, R18, 0x3, PT ;  /* 0x000000031200780c */ /* 0x000fda0003f25270 */
[----:B------:R-:W-:Y:S05]  /*1920*/  @!P1 BRA `(.L_x_15) ;  /* 0x0000000000049947 */ /* 0x000fea0003800000 */
[----:B------:R-:W-:Y:S01]  /*1930*/  BPT.TRAP 0x1 ;  /* 0x000000040000795c */ /* 0x000fe20000300000 */
.L_x_15:
[----:B------:R-:W-:Y:S01]  /*1940*/  ULEA UR7, UR5, UR10, 0x3 ;  /* 0x0000000a05077291 */ /* 0x000fe2000f8e183f */
[----:B------:R-:W-:-:S05]  /*1950*/  IMAD.U32 R19, RZ, RZ, UR4 ;  /* 0x00000004ff137e24 */ /* 0x000fca000f8e00ff */
[----:B------:R-:W-:-:S04]  /*1960*/  SHF.L.U32 R19, R19, 0x1f, RZ ;  /* 0x0000001f13137819 */ /* 0x000fc800000006ff */
[----:B------:R0:W1:Y:S01]  /*1970*/  SYNCS.PHASECHK.TRANS64.TRYWAIT P0, [UR7], R19 ;  /* 0x00000013ff0075a7 */ /* 0x0000620008000147 */
[----:B------:R-:W-:Y:S05]  /*1980*/  @!P1 BRA `(.L_x_16) ;  /* 0x0000000000049947 */ /* 0x000fea0003800000 */
[----:B------:R-:W-:Y:S01]  /*1990*/  BPT.TRAP 0x1 ;  /* 0x000000040000795c */ /* 0x000fe20000300000 */
.L_x_16:
[----:B------:R-:W-:Y:S01]  /*19a0*/  UMOV UR6, 0x1 ;  /* 0x0000000100067882 */ /* 0x000fe20000000000 */
[----:B------:R-:W-:Y:S01]  /*19b0*/  IMAD.MOV.U32 R120, RZ, RZ, RZ ;  /* 0x000000ffff787224 */ /* 0x000fe200078e00ff */
[----:B-1----:R-:W-:Y:S06]  /*19c0*/  @P0 BRA `(.L_x_17) ;  /* 0x0000000000080947 */ /* 0x002fec0003800000 */
[----:B------:R-:W1:Y:S02]  /*19d0*/  SYNCS.PHASECHK.TRANS64.TRYWAIT P0, [UR7], R19 ;  /* 0x00000013ff0075a7 */ /* 0x000e640008000147 */
[----:B-1----:R-:W-:Y:S05]  /*19e0*/  @!P0 BRA `(.L_x_18) ;  /* 0x000000d400a08947 */ /* 0x002fea0003800000 */
.L_x_17:
[----:B------:R-:W-:Y:S01]  /*19f0*/  UIADD3 UR7, UR10, 0x30200, URZ ;  /* 0x000302000a077890 */ /* 0x000fe2000fffe03f */
[----:B------:R-:W-:Y:S01]  /*1a00*/  WARPGROUP.ARRIVE ;  /* 0x00000000000079c5 */ /* 0x000fe20000000000 */
[----:B------:R-:W-:Y:S01]  /*1a10*/  ULOP3.LUT UR12, UR11, 0x10000, URZ, 0xfc, !UPT ;  /* 0x000100000b0c7892 */ /* 0x000fe2000f8efc3f */
[----:B-1----:R-:W-:Y:S01]  /*1a20*/  CS2R R20, SRZ ;  /* 0x0000000000147805 */ /* 0x002fe2000001ff00 */
[----:B------:R-:W-:Y:S01]  /*1a30*/  USHF.R.U32.HI UR7, URZ, 0x4, UR7 ;  /* 0x000000043f077899 */ /* 0x000fe20008011607 */
[----:B------:R-:W-:Y:S01]  /*1a40*/  CS2R R22, SRZ ;  /* 0x0000000000167805 */ /* 0x000fe2000001ff00 */
[----:B------:R-:W-:Y:S01]  /*1a50*/  UIMAD UR12, UR5, 0x300, UR12 ;  /* 0x00000300050c78a4 */ /* 0x000fe2000f8e020c */
[----:B------:R-:W-:Y:S01]  /*1a60*/  IMAD.MOV.U32 R121, RZ, RZ, RZ ;  /* 0x000000ffff797224 */ /* 0x000fe200078e00ff */
[----:B------:R-:W-:Y:S01]  /*1a70*/  ULOP3.LUT UR7, UR7, 0x3fff, URZ, 0xc0, !UPT ;  /* 0x00003fff07077892 */ /* 0x000fe2000f8ec03f */
[----:B------:R-:W-:Y:S01]  /*1a80*/  CS2R R122, SRZ ;  /* 0x00000000007a7805 */ /* 0x000fe2000001ff00 */
[----:B------:R-:W-:Y:S01]  /*1a90*/  UMOV UR13, 0xc0000010 ;  /* 0xc0000010000d7882 */ /* 0x000fe20000000000 */
[----:B------:R-:W-:Y:S01]  /*1aa0*/  UMOV UR15, 0xc0000010 ;  /* 0xc0000010000f7882 */ /* 0x000fe20000000000 */
[----:B------:R-:W-:Y:S01]  /*1ab0*/  ULOP3.LUT UR7, UR7, 0x10000, URZ, 0xfc, !UPT ;  /* 0x0001000007077892 */ /* 0x000fe2000f8efc3f */
[----:B------:R-:W-:Y:S01]  /*1ac0*/  CS2R R126, SRZ ;  /* 0x00000000007e7805 */ /* 0x000fe2000001ff00 */
[----:B------:R-:W-:Y:S01]  /*1ad0*/  UIADD3 UR8, UR12, 0x200, URZ ;  /* 0x000002000c087890 */ /* 0x000fe2000fffe03f */
[----:B------:R-:W-:Y:S01]  /*1ae0*/  CS2R R124, SRZ ;  /* 0x00000000007c7805 */ /* 0x000fe2000001ff00 */
[----:B------:R-:W-:Y:S01]  /*1af0*/  ULEA UR14, UR5, UR7, 0x7 ;  /* 0x00000007050e7291 */ /* 0x000fe2000f8e383f */
[----:B------:R-:W-:Y:S01]  /*1b00*/  CS2R R128, SRZ ;  /* 0x0000000000807805 */ /* 0x000fe2000001ff00 */
[----:B------:R-:W-:Y:S01]  /*1b10*/  UIADD3 UR7, UR12, 0x100, URZ ;  /* 0x000001000c077890 */ /* 0x000fe2000fffe03f */
[----:B------:R-:W-:-:S02]  /*1b20*/  CS2R R130, SRZ ;  /* 0x0000000000827805 */ /* 0x000fc4000001ff00 */
[----:B------:R-:W-:Y:S02]  /*1b30*/  CS2R R132, SRZ ;  /* 0x0000000000847805 */ /* 0x000fe4000001ff00 */
[----:B------:R-:W-:Y:S02]  /*1b40*/  CS2R R134, SRZ ;  /* 0x0000000000867805 */ /* 0x000fe4000001ff00 */
[----:B------:R-:W-:Y:S02]  /*1b50*/  CS2R R136, SRZ ;  /* 0x0000000000887805 */ /* 0x000fe4000001ff00 */
[----:B------:R-:W-:Y:S02]  /*1b60*/  CS2R R140, SRZ ;  /* 0x00000000008c7805 */ /* 0x000fe4000001ff00 */
[----:B------:R-:W-:Y:S01]  /*1b70*/  CS2R R142, SRZ ;  /* 0x00000000008e7805 */ /* 0x000fe2000001ff00 */
[----:B------:R-:W-:Y:S01]  /*1b80*/  QGMMA.64x64x32.F32.E4M3.E4M3 R88, gdesc[UR12], RZ, !UPT ;  /* 0x00e000000c5879f3 */ /* 0x000fe2000c7008ff */
[----:B------:R-:W-:Y:S01]  /*1b90*/  UMOV UR12, UR7 ;  /* 0x00000007000c7c82 */ /* 0x000fe20008000000 */
[----:B------:R-:W-:Y:S01]  /*1ba0*/  ULDC UR7, c[0x0][0x50c] ;  /* 0x0001430000077ab9 */ /* 0x000fe20000000800 */
[----:B------:R-:W-:Y:S01]  /*1bb0*/  UMOV UR13, 0xc0000010 ;  /* 0xc0000010000d7882 */ /* 0x000fe20000000000 */
[----:B------:R-:W-:Y:S01]  /*1bc0*/  UISETP.NE.AND UP0, UPT, UR7, 0x1, UPT ;  /* 0x000000010700788c */ /* 0x000fe2000bf05270 */
[----:B------:R-:W-:Y:S01]  /*1bd0*/  QGMMA.64x64x32.F32.E4M3.E4M3 R56, gdesc[UR12], RZ, !UPT ;  /* 0x00e000000c3879f3 */ /* 0x000fe2000c7008ff */
[----:B------:R-:W-:Y:S01]  /*1be0*/  UMOV UR12, UR8 ;  /* 0x00000008000c7c82 */ /* 0x000fe20008000000 */
[----:B------:R-:W-:Y:S01]  /*1bf0*/  UMOV UR13, 0xc0000010 ;  /* 0xc0000010000d7882 */ /* 0x000fe20000000000 */
[----:B------:R-:W-:Y:S01]  /*1c00*/  USEL UR7, URZ, 0x1, UP0 ;  /* 0x000000013f077887 */ /* 0x000fe20008000000 */
[----:B------:R-:W-:Y:S01]  /*1c10*/  QGMMA.64x64x32.F32.E4M3.E4M3 R24, gdesc[UR12], RZ, !UPT, gsb0 ;  /* 0x00e000000c1879f3 */ /* 0x000fe2000c0008ff */
[----:B------:R-:W-:-:S02]  /*1c20*/  CS2R R144, SRZ ;  /* 0x0000000000907805 */ /* 0x000fc4000001ff00 */
[----:B------:R-:W-:Y:S02]  /*1c30*/  CS2R R146, SRZ ;  /* 0x0000000000927805 */ /* 0x000fe4000001ff00 */
[----:B------:R-:W-:Y:S02]  /*1c40*/  CS2R R148, SRZ ;  /* 0x0000000000947805 */ /* 0x000fe4000001ff00 */
[----:B------:R-:W-:Y:S02]  /*1c50*/  CS2R R150, SRZ ;  /* 0x0000000000967805 */ /* 0x000fe4000001ff00 */
[----:B------:R-:W-:Y:S02]  /*1c60*/  ISETP.NE.AND P0, PT, RZ, UR7, PT ;  /* 0x00000007ff007c0c */ /* 0x000fe4000bf05270 */
        /* <DEDUP_REMOVED lines=27> */
[----:B------:R-:W-:Y:S01]  /*1e20*/  CS2R R172, SRZ ;  /* 0x0000000000ac7805 */ /* 0x000fe2000001ff00 */
[----:B0-----:R-:W-:Y:S01]  /*1e30*/  IMAD.MOV.U32 R19, RZ, RZ, RZ ;  /* 0x000000ffff137224 */ /* 0x001fe200078e00ff */
[----:B------:R-:W-:Y:S02]  /*1e40*/  CS2R R138, SRZ ;  /* 0x00000000008a7805 */ /* 0x000fe4000001ff00 */
[----:B------:R-:W-:Y:S01]  /*1e50*/  CS2R R200, SRZ ;  /* 0x0000000000c87805 */ /* 0x000fe2000001ff00 */
[----:B------:R-:W-:Y:S01]  /*1e60*/  IMAD.MOV.U32 R210, RZ, RZ, RZ ;  /* 0x000000ffffd27224 */ /* 0x000fe200078e00ff */
[----:B------:R-:W-:Y:S06]  /*1e70*/  @!P0 BRA `(.L_x_19) ;  /* 0x0000000400888947 */ /* 0x000fec0003800000 */
[----:B------:R-:W-:Y:S02]  /*1e80*/  WARPGROUP.DEPBAR.LE gsb0, 0x0 ;  /* 0x00008000000079c5 */ /* 0x000fe40000010000 */
[----:B------:R-:W-:-:S01]  /*1e90*/  FADD R209, RZ, R88 ;  /* 0x00000058ffd17221 */ /* 0x000fc20000000000 */
[----:B------:R-:W-:Y:S01]  /*1ea0*/  FADD R131, RZ, R89 ;  /* 0x00000059ff837221 */ /* 0x000fe20000000000 */
        /* <DEDUP_REMOVED lines=94> */
[----:B------:R-:W-:-:S06]  /*2490*/  UMOV UR6, URZ ;  /* 0x0000003f00067c82 */ /* 0x000fcc0008000000 */
.L_x_19:
[----:B------:R-:W-:-:S04]  /*24a0*/  UIADD3 UR18, UR5, 0x1, URZ ;  /* 0x0000000105127890 */ /* 0x000fc8000fffe03f */
[----:B------:R-:W-:-:S04]  /*24b0*/  UISETP.NE.AND UP0, UPT, UR18, 0x10, UPT ;  /* 0x000000101200788c */ /* 0x000fc8000bf05270 */
[----:B------:R-:W-:Y:S02]  /*24c0*/  USEL UR8, URZ, 0x1, UP0 ;  /* 0x000000013f087887 */ /* 0x000fe40008000000 */
[----:B------:R-:W-:Y:S02]  /*24d0*/  USEL UR18, UR18, URZ, UP0 ;  /* 0x0000003f12127287 */ /* 0x000fe40008000000 */
[----:B------:R-:W-:-:S06]  /*24e0*/  ULOP3.LUT UR8, UR4, UR8, URZ, 0x3c, !UPT ;  /* 0x0000000804087292 */ /* 0x000fcc000f8e3c3f */
[----:B------:R-:W-:Y:S01]  /*24f0*/  IMAD.U32 R214, RZ, RZ, UR8 ;  /* 0x00000008ffd67e24 */ /* 0x000fe2000f8e00ff */
[----:B------:R-:W-:-:S06]  /*2500*/  UMOV UR8, 0x1 ;  /* 0x0000000100087882 */ /* 0x000fcc0000000000 */
.L_x_14:
[----:B------:R-:W-:-:S04]  /*2510*/  UISETP.LT.AND UP0, UPT, UR9, 0x1, UPT ;  /* 0x000000010900788c */ /* 0x000fc8000bf01270 */
[----:B------:R-:W-:-:S04]  /*2520*/  USEL UR12, UR9, 0x1, UP0 ;  /* 0x00000001090c7887 */ /* 0x000fc80008000000 */
[----:B------:R-:W-:-:S04]  /*2530*/  UIADD3 UR12, UR9, -UR12, URZ ;  /* 0x8000000c090c7290 */ /* 0x000fc8000fffe03f */
[----:B------:R-:W-:-:S06]  /*2540*/  UISETP.GE.AND UP0, UPT, UR12, 0x1, UPT ;  /* 0x000000010c00788c */ /* 0x000fcc000bf06270 */
[----:B------:R-:W-:-:S13]  /*2550*/  PLOP3.LUT P0, PT, PT, PT, UP0, 0x80, 0x0 ;  /* 0x000000000000781c */ /* 0x000fda0003f0f008 */
[----:B------:R-:W-:Y:S05]  /*2560*/  @!P0 BRA `(.L_x_20) ;  /* 0x0000000800908947 */ /* 0x000fea0003800000 */
[----:B------:R-:W-:Y:S01]  /*2570*/  IMAD.U32 R211, RZ, RZ, UR12 ;  /* 0x0000000cffd37e24 */ /* 0x000fe2000f8e00ff */
[----:B------:R-:W-:Y:S01]  /*2580*/  UMOV UR19, UR5 ;  /* 0x0000000500137c82 */ /* 0x000fe20008000000 */
[----:B------:R-:W-:-:S05]  /*2590*/  ULDC UR20, c[0x0][0x50c] ;  /* 0x0001430000147ab9 */ /* 0x000fca0000000800 */
.L_x_28:
[----:B------:R-:W-:-:S13]  /*25a0*/  ISETP.NE.AND P1, PT, R18, 0x3, PT ;  /* 0x000000031200780c */ /* 0x000fda0003f25270 */
[----:B01----:R-:W-:Y:S05]  /*25b0*/  @!P1 BRA `(.L_x_21) ;  /* 0x0000000000049947 */ /* 0x003fea0003800000 */
[----:B------:R-:W-:Y:S01]  /*25c0*/  BPT.TRAP 0x1 ;  /* 0x000000040000795c */ /* 0x000fe20000300000 */
.L_x_21:
[----:B------:R-:W0:Y:S01]  /*25d0*/  S2UR UR12, SR_CgaCtaId ;  /* 0x00000000000c79c3 */ /* 0x000e220000008800 */
[----:B------:R-:W-:Y:S01]  /*25e0*/  UMOV UR10, 0x400 ;  /* 0x00000400000a7882 */ /* 0x000fe20000000000 */
[----:B------:R-:W-:Y:S01]  /*25f0*/  SHF.L.U32 R212, R214, 0x1f, RZ ;  /* 0x0000001fd6d47819 */ /* 0x000fe200000006ff */
[----:B0-----:R-:W-:-:S04]  /*2600*/  ULEA UR10, UR12, UR10, 0x18 ;  /* 0x0000000a0c0a7291 */ /* 0x001fc8000f8ec03f */
[----:B------:R-:W-:-:S09]  /*2610*/  ULEA UR12, UR18, UR10, 0x3 ;  /* 0x0000000a120c7291 */ /* 0x000fd2000f8e183f */
[----:B------:R0:W1:Y:S01]  /*2620*/  SYNCS.PHASECHK.TRANS64.TRYWAIT P0, [UR12], R212 ;  /* 0x000000d4ff0075a7 */ /* 0x000062000800014c */
[----:B------:R-:W-:Y:S05]  /*2630*/  @!P1 BRA `(.L_x_22) ;  /* 0x0000000000049947 */ /* 0x000fea0003800000 */
[----:B------:R-:W-:Y:S01]  /*2640*/  BPT.TRAP 0x1 ;  /* 0x000000040000795c */ /* 0x000fe20000300000 */
.L_x_22:
[----:B-1----:R-:W-:Y:S05]  /*2650*/  @P0 BRA `(.L_x_23) ;  /* 0x0000000000080947 */ /* 0x002fea0003800000 */
[----:B------:R-:W1:Y:S02]  /*2660*/  SYNCS.PHASECHK.TRANS64.TRYWAIT P0, [UR12], R212 ;  /* 0x000000d4ff0075a7 */ /* 0x000e64000800014c */
[----:B-1----:R-:W-:Y:S05]  /*2670*/  @!P0 BRA `(.L_x_24) ;  /* 0x000000c800948947 */ /* 0x002fea0003800000 */
.L_x_23:
[----:B------:R-:W-:Y:S01]  /*2680*/  UIADD3 UR12, UR10, 0x30200, URZ ;  /* 0x000302000a0c7890 */ /* 0x000fe2000fffe03f */
[----:B------:R-:W-:Y:S01]  /*2690*/  WARPGROUP.ARRIVE ;  /* 0x00000000000079c5 */ /* 0x000fe20000000000 */
[----:B------:R-:W-:Y:S02]  /*26a0*/  UISETP.NE.AND UP0, UPT, UR7, URZ, UPT ;  /* 0x0000003f0700728c */ /* 0x000fe4000bf05270 */
[----:B------:R-:W-:Y:S02]  /*26b0*/  USHF.R.U32.HI UR12, URZ, 0x4, UR12 ;  /* 0x000000043f0c7899 */ /* 0x000fe4000801160c */
[----:B------:R-:W-:Y:S02]  /*26c0*/  USEL UR8, UR8, URZ, !UP0 ;  /* 0x0000003f08087287 */ /* 0x000fe4000c000000 */
[----:B------:R-:W-:Y:S02]  /*26d0*/  ULOP3.LUT UR7, UR12, 0x3fff, URZ, 0xc0, !UPT ;  /* 0x00003fff0c077892 */ /* 0x000fe4000f8ec03f */
[----:B------:R-:W-:-:S02]  /*26e0*/  ULOP3.LUT UR12, UR11, 0x10000, URZ, 0xfc, !UPT ;  /* 0x000100000b0c7892 */ /* 0x000fc4000f8efc3f */
[----:B------:R-:W-:Y:S02]  /*26f0*/  ULOP3.LUT UR7, UR7, 0x10000, URZ, 0xfc, !UPT ;  /* 0x0001000007077892 */ /* 0x000fe4000f8efc3f */
[----:B------:R-:W-:Y:S02]  /*2700*/  UISETP.NE.U32.AND UP0, UPT, UR8, URZ, UPT ;  /* 0x0000003f0800728c */ /* 0x000fe4000bf05070 */
[----:B------:R-:W-:Y:S02]  /*2710*/  UIMAD UR12, UR18, 0x300, UR12 ;  /* 0x00000300120c78a4 */ /* 0x000fe4000f8e020c */
[----:B------:R-:W-:Y:S02]  /*2720*/  ULEA UR14, UR18, UR7, 0x7 ;  /* 0x00000007120e7291 */ /* 0x000fe4000f8e383f */
[----:B------:R-:W-:Y:S02]  /*2730*/  UIADD3 UR7, UR12, 0x100, URZ ;  /* 0x000001000c077890 */ /* 0x000fe4000fffe03f */
[----:B------:R-:W-:Y:S01]  /*2740*/  UIADD3 UR8, UR12, 0x200, URZ ;  /* 0x000002000c087890 */ /* 0x000fe2000fffe03f */
[----:B------:R-:W-:Y:S01]  /*2750*/  UMOV UR13, 0xc0000010 ;  /* 0xc0000010000d7882 */ /* 0x000fe20000000000 */
[----:B------:R-:W-:Y:S01]  /*2760*/  UMOV UR15, 0xc0000010 ;  /* 0xc0000010000f7882 */ /* 0x000fe20000000000 */
[----:B------:R-:W-:-:S02]  /*2770*/  UIADD3 UR6, UR6, 0x1, URZ ;  /* 0x0000000106067890 */ /* 0x000fc4000fffe03f */
[----:B------:R-:W-:Y:S01]  /*2780*/  QGMMA.64x64x32.F32.E4M3.E4M3 R88, gdesc[UR12], R88, UP0 ;  /* 0x00e000000c5879f3 */ /* 0x000fe2000bf00858 */
[----:B------:R-:W-:Y:S01]  /*2790*/  UMOV UR12, UR7 ;  /* 0x00000007000c7c82 */ /* 0x000fe20008000000 */
[----:B------:R-:W-:Y:S02]  /*27a0*/  UMOV UR13, 0xc0000010 ;  /* 0xc0000010000d7882 */ /* 0x000fe40000000000 */
[----:B------:R-:W-:Y:S01]  /*27b0*/  QGMMA.64x64x32.F32.E4M3.E4M3 R56, gdesc[UR12], R56, UP0 ;  /* 0x00e000000c3879f3 */ /* 0x000fe2000bf00838 */
[----:B------:R-:W-:Y:S01]  /*27c0*/  UMOV UR12, UR8 ;  /* 0x00000008000c7c82 */ /* 0x000fe20008000000 */
[----:B------:R-:W-:Y:S02]  /*27d0*/  UMOV UR13, 0xc0000010 ;  /* 0xc0000010000d7882 */ /* 0x000fe40000000000 */
[----:B------:R-:W-:Y:S01]  /*27e0*/  QGMMA.64x64x32.F32.E4M3.E4M3 R24, gdesc[UR12], R24, UP0, gsb0 ;  /* 0x00e000000c1879f3 */ /* 0x000fe2000b800818 */
[----:B------:R-:W-:-:S04]  /*27f0*/  UISETP.NE.AND UP0, UPT, UR6, UR20, UPT ;  /* 0x000000140600728c */ /* 0x000fc8000bf05270 */
[----:B------:R-:W-:-:S06]  /*2800*/  USEL UR7, URZ, 0x1, UP0 ;  /* 0x000000013f077887 */ /* 0x000fcc0008000000 */
[----:B------:R-:W-:Y:S01]  /*2810*/  ISETP.NE.AND P0, PT, RZ, UR7, PT ;  /* 0x00000007ff007c0c */ /* 0x000fe2000bf05270 */
[----:B------:R-:W-:-:S12]  /*2820*/  WARPGROUP.DEPBAR.LE gsb0, 0x1 ;  /* 0x00008000000079c5 */ /* 0x000fd80000010100 */
[----:B------:R-:W-:Y:S05]  /*2830*/  @!P0 BRA `(.L_x_25) ;  /* 0x0000000400888947 */ /* 0x000fea0003800000 */
[----:B------:R-:W-:Y:S02]  /*2840*/  WARPGROUP.DEPBAR.LE gsb0, 0x0 ;  /* 0x00008000000079c5 */ /* 0x000fe40000010000 */
[----:B------:R-:W-:-:S01]  /*2850*/  FADD R209, R88, R209 ;  /* 0x000000d158d17221 */ /* 0x000fc20000000000 */
[----:B------:R-:W-:Y:S01]  /*2860*/  FADD R131, R89, R131 ;  /* 0x0000008359837221 */ /* 0x000fe20000000000 */
        /* <DEDUP_REMOVED lines=94> */
[----:B------:R-:W-:-:S06]  /*2e50*/  UMOV UR6, URZ ;  /* 0x0000003f00067c82 */ /* 0x000fcc0008000000 */
.L_x_25:
[----:B------:R-:W-:Y:S05]  /*2e60*/  @!P1 BRA `(.L_x_26) ;  /* 0x0000000000049947 */ /* 0x000fea0003800000 */
[----:B------:R-:W-:Y:S01]  /*2e70*/  BPT.TRAP 0x1 ;  /* 0x000000040000795c */ /* 0x000fe20000300000 */
.L_x_26:
[----:B------:R-:W-:Y:S01]  /*2e80*/  ULEA UR8, UR19, UR10, 0x3 ;  /* 0x0000000a13087291 */ /* 0x000fe2000f8e183f */
[----:B------:R-:W-:-:S03]  /*2e90*/  ISETP.GT.U32.AND P0, PT, R5, 0x1, PT ;  /* 0x000000010500780c */ /* 0x000fc60003f04070 */
[----:B------:R-:W-:-:S04]  /*2ea0*/  UIADD3 UR8, UR8, 0x80, URZ ;  /* 0x0000008008087890 */ /* 0x000fc8000fffe03f */
[----:B------:R-:W-:-:S09]  /*2eb0*/  UPRMT UR8, URZ, 0x654, UR8 ;  /* 0x000006543f087896 */ /* 0x000fd20008000008 */
[----:B------:R-:W-:Y:S01]  /*2ec0*/  SYNCS.ARRIVE.TRANS64.RED.A1T0 RZ, [UR8], RZ ;  /* 0x000000ffffff79a7 */ /* 0x000fe20008100408 */
[----:B------:R-:W-:Y:S05]  /*2ed0*/  @P0 BRA `(.L_x_27) ;  /* 0x0000000000040947 */ /* 0x000fea0003800000 */
[----:B------:R-:W-:Y:S01]  /*2ee0*/  BPT.TRAP 0x1 ;  /* 0x000000040000795c */ /* 0x000fe20000300000 */
.L_x_27:
[----:B------:R-:W-:Y:S01]  /*2ef0*/  UIADD3 UR18, UR18, 0x1, URZ ;  /* 0x0000000112127890 */ /* 0x000fe2000fffe03f */
[C---:B------:R-:W-:Y:S01]  /*2f00*/  ISETP.GT.AND P0, PT, R211.reuse, 0x1, PT ;  /* 0x00000001d300780c */ /* 0x040fe20003f04270 */
[----:B------:R-:W-:Y:S01]  /*2f10*/  UIADD3 UR19, UR19, 0x1, URZ ;  /* 0x0000000113137890 */ /* 0x000fe2000fffe03f */
[----:B------:R-:W-:Y:S01]  /*2f20*/  VIADD R211, R211, 0xffffffff ;  /* 0xffffffffd3d37836 */ /* 0x000fe20000000000 */
[----:B------:R-:W-:Y:S02]  /*2f30*/  UISETP.NE.AND UP0, UPT, UR18, 0x10, UPT ;  /* 0x000000101200788c */ /* 0x000fe4000bf05270 */
[----:B------:R-:W-:Y:S02]  /*2f40*/  UISETP.NE.AND UP1, UPT, UR19, 0x10, UPT ;  /* 0x000000101300788c */ /* 0x000fe4000bf25270 */
[----:B------:R-:W-:Y:S02]  /*2f50*/  USEL UR8, URZ, 0x1, UP0 ;  /* 0x000000013f087887 */ /* 0x000fe40008000000 */
[----:B------:R-:W-:-:S02]  /*2f60*/  USEL UR18, UR18, URZ, UP0 ;  /* 0x0000003f12127287 */ /* 0x000fc40008000000 */
[----:B------:R-:W-:Y:S02]  /*2f70*/  USEL UR19, UR19, URZ, UP1 ;  /* 0x0000003f13137287 */ /* 0x000fe40008800000 */
[----:B------:R-:W-:Y:S01]  /*2f80*/  LOP3.LUT R214, R214, UR8, RZ, 0x3c, !PT ;  /* 0x00000008d6d67c12 */ /* 0x000fe2000f8e3cff */
[----:B------:R-:W-:Y:S01]  /*2f90*/  UMOV UR8, 0x1 ;  /* 0x0000000100087882 */ /* 0x000fe20000000000 */
[----:B------:R-:W-:Y:S08]  /*2fa0*/  @P0 BRA `(.L_x_28) ;  /* 0xfffffff4007c0947 */ /* 0x000ff0000383ffff */
.L_x_20:
[----:B------:R-:W-:Y:S01]  /*2fb0*/  UISETP.NE.AND UP0, UPT, UR6, URZ, UPT ;  /* 0x0000003f0600728c */ /* 0x000fe2000bf05270 */
[----:B------:R-:W4:Y:S03]  /*2fc0*/  LDC R211, c[0x0][0x28c] ;  /* 0x0000a300ffd37b82 */ /* 0x000f260000000800 */
[----:B------:R-:W-:-:S06]  /*2fd0*/  USEL UR6, URZ, 0x1, !UP0 ;  /* 0x000000013f067887 */ /* 0x000fcc000c000000 */
[----:B------:R-:W-:Y:S02]  /*2fe0*/  ISETP.NE.AND P0, PT, RZ, UR6, PT ;  /* 0x00000006ff007c0c */ /* 0x000fe4000bf05270 */
[----:B----4-:R-:W-:-:S11]  /*2ff0*/  ISETP.GE.AND P1, PT, R211, 0x1, PT ;  /* 0x00000001d300780c */ /* 0x010fd60003f26270 */
[----:B------:R-:W-:Y:S05]  /*3000*/  @!P0 BRA `(.L_x_29) ;  /* 0x0000000400848947 */ /* 0x000fea0003800000 */
[----:B------:R-:W-:Y:S02]  /*3010*/  WARPGROUP.DEPBAR.LE gsb0, 0x0 ;  /* 0x00008000000079c5 */ /* 0x000fe40000010000 */
[----:B------:R-:W-:Y:S01]  /*3020*/  FADD R209, R88, R209 ;  /* 0x000000d158d17221 */ /* 0x000fe20000000000 */
        /* <DEDUP_REMOVED lines=94> */
[----:B------:R-:W-:-:S07]  /*3610*/  FADD R120, R120, R55 ;  /* 0x0000003778787221 */ /* 0x000fce0000000000 */
.L_x_29:
[----:B------:R-:W-:Y:S02]  /*3620*/  WARPGROUP.DEPBAR.LE gsb0, 0x0 ;  /* 0x00008000000079c5 */ /* 0x000fe40000010000 */
[----:B------:R-:W-:Y:S05]  /*3630*/  @!P1 BRA `(.L_x_30) ;  /* 0x0000000000389947 */ /* 0x000fea0003800000 */
[----:B------:R-:W-:-:S13]  /*3640*/  ISETP.NE.AND P0, PT, R18, 0x3, PT ;  /* 0x000000031200780c */ /* 0x000fda0003f05270 */
[----:B------:R-:W-:Y:S05]  /*3650*/  @!P0 BRA `(.L_x_31) ;  /* 0x0000000000048947 */ /* 0x000fea0003800000 */
[----:B------:R-:W-:Y:S01]  /*3660*/  BPT.TRAP 0x1 ;  /* 0x000000040000795c */ /* 0x000fe20000300000 */
.L_x_31:
[----:B------:R-:W-:Y:S01]  /*3670*/  UISETP.LT.AND UP0, UPT, UR9, 0x1, UPT ;  /* 0x000000010900788c */ /* 0x000fe2000bf01270 */
[----:B------:R-:W-:-:S03]  /*3680*/  ISETP.GT.U32.AND P0, PT, R5, 0x1, PT ;  /* 0x000000010500780c */ /* 0x000fc60003f04070 */
[----:B------:R-:W-:-:S04]  /*3690*/  USEL UR6, UR9, 0x1, UP0 ;  /* 0x0000000109067887 */ /* 0x000fc80008000000 */
[----:B------:R-:W-:-:S04]  /*36a0*/  UIADD3 UR6, UR5, UR9, -UR6 ;  /* 0x0000000905067290 */ /* 0x000fc8000fffe806 */
[----:B------:R-:W-:-:S04]  /*36b0*/  USHF.L.U32 UR6, UR6, 0x3, URZ ;  /* 0x0000000306067899 */ /* 0x000fc8000800063f */
[----:B------:R-:W-:-:S04]  /*36c0*/  ULOP3.LUT UR6, UR6, 0x78, URZ, 0xc0, !UPT ;  /* 0x0000007806067892 */ /* 0x000fc8000f8ec03f */
[----:B------:R-:W-:-:S04]  /*36d0*/  UIADD3 UR6, UR10, 0x80, UR6 ;  /* 0x000000800a067890 */ /* 0x000fc8000fffe006 */
[----:B------:R-:W-:-:S09]  /*36e0*/  UPRMT UR6, URZ, 0x654, UR6 ;  /* 0x000006543f067896 */ /* 0x000fd20008000006 */
[----:B------:R-:W-:Y:S01]  /*36f0*/  SYNCS.ARRIVE.TRANS64.RED.A1T0 RZ, [UR6], RZ ;  /* 0x000000ffffff79a7 */ /* 0x000fe20008100406 */
[----:B------:R-:W-:Y:S05]  /*3700*/  @P0 BRA `(.L_x_30) ;  /* 0x0000000000040947 */ /* 0x000fea0003800000 */
[----:B------:R-:W-:Y:S01]  /*3710*/  BPT.TRAP 0x1 ;  /* 0x000000040000795c */ /* 0x000fe20000300000 */
.L_x_30:
[----:B------:R-:W4:Y:S01]  /*3720*/  LDC R32, c[0x0][0x288] ;  /* 0x0000a200ff207b82 */ /* 0x000f220000000800 */
[--C-:B------:R-:W-:Y:S01]  /*3730*/  SHF.R.U32.HI R25, RZ, 0x7, R4.reuse ;  /* 0x00000007ff197819 */ /* 0x100fe20000011604 */
[----:B------:R-:W-:Y:S01]  /*3740*/  IMAD.SHL.U32 R35, R7, 0x40, RZ ;  /* 0x0000004007237824 */ /* 0x000fe200078e00ff */
[----:B------:R-:W-:Y:S01]  /*3750*/  SHF.R.U32.HI R24, RZ, 0x2, R4 ;  /* 0x00000002ff187819 */ /* 0x000fe20000011604 */
[----:B------:R-:W-:Y:S01]  /*3760*/  IMAD.SHL.U32 R28, R4, 0x2, RZ ;  /* 0x00000002041c7824 */ /* 0x000fe200078e00ff */
[----:B------:R-:W-:Y:S01]  /*3770*/  LOP3.LUT R7, R25, 0x1, RZ, 0xc0, !PT ;  /* 0x0000000119077812 */ /* 0x000fe200078ec0ff */
[----:B------:R-:W-:Y:S01]  /*3780*/  IMAD.WIDE R26, R8, 0x180, RZ ;  /* 0x00000180081a7825 */ /* 0x000fe200078e02ff */
[----:B------:R-:W-:Y:S01]  /*3790*/  LOP3.LUT R25, R4, 0x60, RZ, 0xc0, !PT ;  /* 0x0000006004197812 */ /* 0x000fe200078ec0ff */
[----:B------:R-:W-:Y:S01]  /*37a0*/  ULDC.64 UR6, c[0x0][0x5d0] ;  /* 0x0001740000067ab9 */ /* 0x000fe20000000a00 */
[----:B------:R-:W-:Y:S01]  /*37b0*/  LOP3.LUT R24, R24, 0x7, RZ, 0xc0, !PT ;  /* 0x0000000718187812 */ /* 0x000fe200078ec0ff */
[----:B------:R-:W-:Y:S01]  /*37c0*/  IMAD.SHL.U32 R33, R7, 0x40, RZ ;  /* 0x0000004007217824 */ /* 0x000fe200078e00ff */
[----:B------:R-:W-:Y:S01]  /*37d0*/  SHF.R.U32.HI R25, RZ, 0x1, R25 ;  /* 0x00000001ff197819 */ /* 0x000fe20000011619 */
[----:B------:R-:W-:Y:S01]  /*37e0*/  IMAD R8, R8, 0x180, RZ ;  /* 0x0000018008087824 */ /* 0x000fe200078e02ff */
[----:B------:R-:W-:Y:S01]  /*37f0*/  LOP3.LUT R28, R35, 0x6, R28, 0xf8, !PT ;  /* 0x00000006231c7812 */ /* 0x000fe200078ef81c */
[----:B------:R-:W-:Y:S01]  /*3800*/  ULDC.64 UR10, c[0x0][0x5c8] ;  /* 0x00017200000a7ab9 */ /* 0x000fe20000000a00 */
[----:B------:R-:W-:-:S02]  /*3810*/  LOP3.LUT R33, R33, 0x40, R24, 0xe2, !PT ;  /* 0x0000004021217812 */ /* 0x000fc400078ee218 */
[----:B------:R-:W-:Y:S02]  /*3820*/  IADD3 R24, RZ, -R25, -R24 ;  /* 0x80000019ff187210 */ /* 0x000fe40007ffe818 */
[----:B------:R-:W-:Y:S02]  /*3830*/  SHF.R.S32.HI R34, RZ, 0x1f, R6 ;  /* 0x0000001fff227819 */ /* 0x000fe40000011406 */
[----:B------:R-:W-:Y:S01]  /*3840*/  SHF.R.S32.HI R29, RZ, 0x1f, R28 ;  /* 0x0000001fff1d7819 */ /* 0x000fe2000001141c */
[----:B------:R-:W-:Y:S01]  /*3850*/  IMAD R31, R7, -0x40, R24 ;  /* 0xffffffc0071f7824 */ /* 0x000fe200078e0218 */
[----:B------:R-:W-:Y:S01]  /*3860*/  LOP3.LUT R33, R26, R33, R25, 0xfe, !PT ;  /* 0x000000211a217212 */ /* 0x000fe200078efe19 */
[----:B------:R-:W-:Y:S01]  /*3870*/  IMAD R37, R34, UR6, RZ ;  /* 0x0000000622257c24 */ /* 0x000fe2000f8e02ff */
[----:B----4-:R-:W-:Y:S01]  /*3880*/  ISETP.GE.AND P0, PT, R35, R32, PT ;  /* 0x000000202300720c */ /* 0x010fe20003f06270 */
[----:B------:R-:W-:Y:S01]  /*3890*/  IMAD.WIDE.U32 R24, R6, UR6, R28 ;  /* 0x0000000606187c25 */ /* 0x000fe2000f8e001c */
[----:B------:R-:W-:Y:S01]  /*38a0*/  ULDC UR6, c[0x0][0x284] ;  /* 0x0000a10000067ab9 */ /* 0x000fe20000000800 */
[----:B------:R-:W-:-:S02]  /*38b0*/  LOP3.LUT R7, R4, 0x3, RZ, 0xc0, !PT ;  /* 0x0000000304077812 */ /* 0x000fc400078ec0ff */
[----:B------:R-:W-:Y:S01]  /*38c0*/  ISETP.GE.OR P0, PT, R8, UR6, P0 ;  /* 0x0000000608007c0c */ /* 0x000fe20008706670 */
[----:B------:R-:W-:Y:S01]  /*38d0*/  IMAD R37, R6, UR7, R37 ;  /* 0x0000000706257c24 */ /* 0x000fe2000f8e0225 */
[----:B------:R-:W-:Y:S01]  /*38e0*/  IADD3 R31, -R8, UR6, R31 ;  /* 0x00000006081f7c10 */ /* 0x000fe2000fffe11f */
[----:B------:R-:W-:Y:S02]  /*38f0*/  IMAD R30, R7, -0x2, R32 ;  /* 0xfffffffe071e7824 */ /* 0x000fe400078e0220 */
[----:B------:R-:W-:Y:S02]  /*3900*/  IMAD.IADD R25, R25, 0x1, R37 ;  /* 0x0000000119197824 */ /* 0x000fe400078e0225 */
[----:B------:R-:W-:Y:S02]  /*3910*/  IMAD R32, R27, UR10, RZ ;  /* 0x0000000a1b207c24 */ /* 0x000fe4000f8e02ff */
[----:B------:R-:W-:-:S04]  /*3920*/  IMAD.WIDE.U32 R24, R33, UR10, R24 ;  /* 0x0000000a21187c25 */ /* 0x000fc8000f8e0018 */
[----:B------:R-:W-:Y:S02]  /*3930*/  IMAD R7, R33, UR11, R32 ;  /* 0x0000000b21077c24 */ /* 0x000fe4000f8e0220 */
[----:B------:R-:W-:Y:S02]  /*3940*/  IMAD.IADD R30, R30, 0x1, -R35 ;  /* 0x000000011e1e7824 */ /* 0x000fe400078e0a23 */
[----:B------:R-:W-:Y:S01]  /*3950*/  IMAD.MOV.U32 R8, RZ, RZ, -0x1 ;  /* 0xffffffffff087424 */ /* 0x000fe200078e00ff */
[----:B------:R-:W-:Y:S06]  /*3960*/  @P0 BRA `(.L_x_32) ;  /* 0x0000009000840947 */ /* 0x000fec0003800000 */
[----:B---3-5:R-:W-:Y:S01]  /*3970*/  FSETP.NEU.AND P0, PT, R11, RZ, PT ;  /* 0x000000ff0b00720b */ /* 0x028fe20003f0d000 */
[----:B------:R-:W-:Y:S01]  /*3980*/  BSSY B0, `(.L_x_32) ;  /* 0x000091f000007945 */ /* 0x000fe20003800000 */
[----:B------:R-:W-:-:S11]  /*3990*/  IMAD.IADD R32, R25, 0x1, R7 ;  /* 0x0000000119207824 */ /* 0x000fd600078e0207 */
[----:B------:R-:W-:Y:S05]  /*39a0*/  @!P0 BRA `(.L_x_33) ;  /* 0x00000054006c8947 */ /* 0x000fea0003800000 */
[----:B------:R-:W-:Y:S01]  /*39b0*/  ULDC.64 UR6, c[0x0][0x5b8] ;  /* 0x00016e0000067ab9 */ /* 0x000fe20000000a00 */
[----:B------:R-:W-:Y:S01]  /*39c0*/  ISETP.GE.AND P1, PT, R31, 0x1, PT ;  /* 0x000000011f00780c */ /* 0x000fe20003f26270 */
[----:B------:R-:W-:Y:S01]  /*39d0*/  IMAD R7, R34, UR6, RZ ;  /* 0x0000000622077c24 */ /* 0x000fe2000f8e02ff */
[----:B------:R-:W-:Y:S01]  /*39e0*/  ULDC.64 UR10, c[0x0][0x5a8] ;  /* 0x00016a00000a7ab9 */ /* 0x000fe20000000a00 */
[----:B------:R-:W-:Y:S01]  /*39f0*/  IMAD.WIDE.U32 R28, R6, UR6, R28 ;  /* 0x00000006061c7c25 */ /* 0x000fe2000f8e001c */
[----:B------:R-:W-:-:S03]  /*3a00*/  ISETP.LT.OR P3, PT, R30, 0x1, !P1 ;  /* 0x000000011e00780c */ /* 0x000fc60004f61670 */
[----:B------:R-:W-:Y:S01]  /*3a10*/  IMAD R7, R6, UR7, R7 ;  /* 0x0000000706077c24 */ /* 0x000fe2000f8e0207 */
[----:B------:R-:W-:Y:S01]  /*3a20*/  ULDC.64 UR6, c[0x0][0x5b0] ;  /* 0x00016c0000067ab9 */ /* 0x000fe20000000a00 */
[----:B------:R-:W-:Y:S02]  /*3a30*/  IMAD.MOV.U32 R34, RZ, RZ, R28 ;  /* 0x000000ffff227224 */ /* 0x000fe400078e001c */
[----:B------:R-:W-:Y:S02]  /*3a40*/  IMAD.IADD R35, R29, 0x1, R7 ;  /* 0x000000011d237824 */ /* 0x000fe400078e0207 */
[----:B------:R-:W-:Y:S02]  /*3a50*/  IMAD R26, R27, UR6, RZ ;  /* 0x000000061b1a7c24 */ /* 0x000fe4000f8e02ff */
[----:B------:R-:W-:-:S04]  /*3a60*/  IMAD.WIDE.U32 R6, R33, UR6, R34 ;  /* 0x0000000621067c25 */ /* 0x000fc8000f8e0022 */
[--C-:B------:R-:W-:Y:S01]  /*3a70*/  IMAD R29, R33, UR7, R26.reuse ;  /* 0x00000007211d7c24 */ /* 0x100fe2000f8e021a */
[----:B------:R-:W-:Y:S02]  /*3a80*/  IADD3 R28, P0, R6, UR10, RZ ;  /* 0x0000000a061c7c10 */ /* 0x000fe4000ff1e0ff */
[----:B------:R-:W-:Y:S02]  /*3a90*/  PRMT R26, RZ, 0x7610, R26 ;  /* 0x00007610ff1a7816 */ /* 0x000fe4000000001a */
[----:B------:R-:W-:Y:S02]  /*3aa0*/  IADD3.X R29, R7, UR11, R29, P0, !PT ;  /* 0x0000000b071d7c10 */ /* 0x000fe400087fe41d */
[----:B------:R-:W3:Y:S03]  /*3ab0*/  @!P3 LDC.64 R6, c[0x0][0x5c0] ;  /* 0x00017000ff06bb82 */ /* 0x000ee60000000a00 */
[----:B------:R-:W4:Y:S01]  /*3ac0*/  @!P3 LDG.E.U8 R26, desc[UR16][R28.64] ;  /* 0x000000101c1ab981 */ /* 0x000f22000c1e1100 */
[----:B------:R-:W-:-:S02]  /*3ad0*/  ISETP.LT.OR P2, PT, R30, 0x2, !P1 ;  /* 0x000000021e00780c */ /* 0x000fc40004f41670 */
[----:B---3--:R-:W-:-:S05]  /*3ae0*/  @!P3 IADD3 R6, P0, R24, R6, RZ ;  /* 0x000000061806b210 */ /* 0x008fca0007f1e0ff */
[----:B------:R-:W-:Y:S01]  /*3af0*/  @!P3 IMAD.X R7, R32, 0x1, R7, P0 ;  /* 0x000000012007b824 */ /* 0x000fe200000e0607 */
[----:B----4-:R-:W-:-:S04]  /*3b00*/  LOP3.LUT R26, R26, 0xff, RZ, 0xc0, !PT ;  /* 0x000000ff1a1a7812 */ /* 0x010fc800078ec0ff */
[----:B------:R-:W-:-:S05]  /*3b10*/  F2FP.F16.E4M3.UNPACK_B R26, R26 ;  /* 0x0000001aff1a723e */ /* 0x000fca00020006ff */
[----:B------:R-:W-:-:S05]  /*3b20*/  HADD2.F32 R26, -RZ, R26.H0_H0 ;  /* 0x2000001aff1a7230 */ /* 0x000fca0000004100 */
[----:B------:R-:W-:-:S04]  /*3b30*/  FMUL R26, R26, R11 ;  /* 0x0000000b1a1a7220 */ /* 0x000fc80000400000 */
[----:B--2---:R-:W-:-:S05]  /*3b40*/  FFMA R26, R209, R10, R26 ;  /* 0x0000000ad11a7223 */ /* 0x004fca000000001a */
[----:B------:R-:W-:Y:S02]  /*3b50*/  F2FP.SATFINITE.E4M3.F32.PACK_AB_MERGE_C R37, RZ, R26, RZ ;  /* 0x0000001aff25723e */ /* 0x000fe400048070ff */
[----:B------:R-:W-:-:S03]  /*3b60*/  PRMT R26, RZ, 0x7610, R26 ;  /* 0x00007610ff1a7816 */ /* 0x000fc6000000001a */
[----:B------:R2:W-:Y:S04]  /*3b70*/  @!P3 STG.E.U8 desc[UR16][R6.64], R37 ;  /* 0x000000250600b986 */ /* 0x0005e8000c101110 */
[----:B------:R-:W3:Y:S01]  /*3b80*/  @!P2 LDG.E.U8 R26, desc[UR16][R28.64+0x1] ;  /* 0x000001101c1aa981 */ /* 0x000ee2000c1e1100 */
[----:B------:R-:W-:-:S05]  /*3b90*/  IADD3 R39, P0, R33, 0x8, RZ ;  /* 0x0000000821277810 */ /* 0x000fca0007f1e0ff */
[----:B------:R-:W-:Y:S01]  /*3ba0*/  IMAD.X R36, RZ, RZ, R27, P0 ;  /* 0x000000ffff247224 */ /* 0x000fe200000e061b */
[----:B------:R-:W-:Y:S01]  /*3bb0*/  ISETP.GE.AND P0, PT, R31, 0x9, PT ;  /* 0x000000091f00780c */ /* 0x000fe20003f06270 */
[----:B--2---:R-:W2:Y:S02]  /*3bc0*/  @!P2 LDC.64 R6, c[0x0][0x5c0] ;  /* 0x00017000ff06ab82 */ /* 0x004ea40000000a00 */
[----:B------:R-:W-:Y:S01]  /*3bd0*/  IMAD R38, R36, UR6, RZ ;  /* 0x0000000624267c24 */ /* 0x000fe2000f8e02ff */
[----:B------:R-:W-:Y:S01]  /*3be0*/  ISETP.LT.OR P3, PT, R30, 0x1, !P0 ;  /* 0x000000011e00780c */ /* 0x000fe20004761670 */
[----:B------:R-:W-:-:S04]  /*3bf0*/  IMAD.WIDE.U32 R36, R39, UR6, R34 ;  /* 0x0000000627247c25 */ /* 0x000fc8000f8e0022 */
[----:B------:R-:W-:Y:S01]  /*3c00*/  IMAD R39, R39, UR7, R38 ;  /* 0x0000000727277c24 */ /* 0x000fe2000f8e0226 */
[----:B------:R-:W-:-:S04]  /*3c10*/  IADD3 R36, P4, R36, UR10, RZ ;  /* 0x0000000a24247c10 */ /* 0x000fc8000ff9e0ff */
[----:B------:R-:W-:Y:S02]  /*3c20*/  IADD3.X R37, R37, UR11, R39, P4, !PT ;  /* 0x0000000b25257c10 */ /* 0x000fe4000a7fe427 */
[----:B--2---:R-:W-:-:S05]  /*3c30*/  @!P2 IADD3 R6, P5, R24, R6, RZ ;  /* 0x000000061806a210 */ /* 0x004fca0007fbe0ff */
[----:B------:R-:W-:Y:S01]  /*3c40*/  @!P2 IMAD.X R7, R32, 0x1, R7, P5 ;  /* 0x000000012007a824 */ /* 0x000fe200028e0607 */
[----:B---3--:R-:W-:-:S04]  /*3c50*/  LOP3.LUT R26, R26, 0xff, RZ, 0xc0, !PT ;  /* 0x000000ff1a1a7812 */ /* 0x008fc800078ec0ff */
[----:B------:R-:W-:-:S05]  /*3c60*/  F2FP.F16.E4M3.UNPACK_B R26, R26 ;  /* 0x0000001aff1a723e */ /* 0x000fca00020006ff */
[----:B------:R-:W-:-:S05]  /*3c70*/  HADD2.F32 R26, -RZ, R26.H0_H0 ;  /* 0x2000001aff1a7230 */ /* 0x000fca0000004100 */
[----:B------:R-:W-:-:S04]  /*3c80*/  FMUL R26, R26, R11 ;  /* 0x0000000b1a1a7220 */ /* 0x000fc80000400000 */
[----:B------:R-:W-:-:S05]  /*3c90*/  FFMA R26, R131, R10, R26 ;  /* 0x0000000a831a7223 */ /* 0x000fca000000001a */
[----:B------:R-:W-:Y:S02]  /*3ca0*/  F2FP.SATFINITE.E4M3.F32.PACK_AB_MERGE_C R41, RZ, R26, RZ ;  /* 0x0000001aff29723e */ /* 0x000fe400048070ff */
[----:B------:R-:W-:-:S03]  /*3cb0*/  PRMT R26, RZ, 0x7610, R26 ;  /* 0x00007610ff1a7816 */ /* 0x000fc6000000001a */
[----:B------:R2:W-:Y:S04]  /*3cc0*/  @!P2 STG.E.U8 desc[UR16][R6.64+0x1], R41 ;  /* 0x000001290600a986 */ /* 0x0005e8000c101110 */
[----:B------:R-:W3:Y:S01]  /*3cd0*/  @!P3 LDG.E.U8 R26, desc[UR16][R36.64] ;  /* 0x00000010241ab981 */ /* 0x000ee2000c1e1100 */
[----:B------:R-:W-:Y:S01]  /*3ce0*/  ISETP.LT.OR P2, PT, R30, 0x2, !P0 ;  /* 0x000000021e00780c */ /* 0x000fe20004741670 */
[----:B--2---:R-:W2:Y:S02]  /*3cf0*/  @!P3 LDC.64 R6, c[0x0][0x5c0] ;  /* 0x00017000ff06bb82 */ /* 0x004ea40000000a00 */
[----:B--2---:R-:W-:-:S04]  /*3d00*/  @!P3 IADD3 R6, P4, P5, R24, R6, R16 ;  /* 0x000000061806b210 */ /* 0x004fc80007d9e010 */
[----:B------:R-:W-:Y:S02]  /*3d10*/  @!P3 IADD3.X R7, R32, R7, R13, P4, P5 ;  /* 0x000000072007b210 */ /* 0x000fe400027ea40d */
[----:B---3--:R-:W-:-:S04]  /*3d20*/  LOP3.LUT R26, R26, 0xff, RZ, 0xc0, !PT ;  /* 0x000000ff1a1a7812 */ /* 0x008fc800078ec0ff */
[----:B------:R-:W-:-:S05]  /*3d30*/  F2FP.F16.E4M3.UNPACK_B R26, R26 ;  /* 0x0000001aff1a723e */ /* 0x000fca00020006ff */
[----:B------:R-:W-:-:S05]  /*3d40*/  HADD2.F32 R26, -RZ, R26.H0_H0 ;  /* 0x2000001aff1a7230 */ /* 0x000fca0000004100 */
[----:B------:R-:W-:Y:S01]  /*3d50*/  FMUL R39, R26, R11 ;  /* 0x0000000b1a277220 */ /* 0x000fe20000400000 */
[----:B------:R-:W-:-:S03]  /*3d60*/  PRMT R26, RZ, 0x7610, R26 ;  /* 0x00007610ff1a7816 */ /* 0x000fc6000000001a */
[----:B------:R-:W-:-:S05]  /*3d70*/  FFMA R39, R210, R10, R39 ;  /* 0x0000000ad2277223 */ /* 0x000fca0000000027 */
[----:B------:R-:W-:-:S05]  /*3d80*/  F2FP.SATFINITE.E4M3.F32.PACK_AB_MERGE_C R41, RZ, R39, RZ ;  /* 0x00000027ff29723e */ /* 0x000fca00048070ff */
        /* <DEDUP_REMOVED lines=57> */
[----:B------:R-:W-:-:S06]  /*4120*/  @!P2 IADD3.X R39, R32, R7, R13, P4, P5 ;  /* 0x000000072027a210 */ /* 0x000fcc00027ea40d */
[----:B------:R-:W2:Y:S01]  /*4130*/  @!P3 LDC.64 R6, c[0x0][0x5c0] ;  /* 0x00017000ff06bb82 */ /* 0x000ea20000000a00 */
        /* <DEDUP_REMOVED lines=8> */
[----:B------:R-:W4:Y:S01]  /*41c0*/  @!P3 LDG.E.U8 R26, desc[UR16][R28.64+0x10] ;  /* 0x000010101c1ab981 */ /* 0x000f22000c1e1100 */
[----:B------:R-:W-:Y:S02]  /*41d0*/  ISETP.LT.OR P2, PT, R30, 0x12, !P1 ;  /* 0x000000121e00780c */ /* 0x000fe40004f41670 */
[----:B--2---:R-:W-:-:S05]  /*41e0*/  @!P3 IADD3 R6, P4, R24, R6, RZ ;  /* 0x000000061806b210 */ /* 0x004fca0007f9e0ff */
[----:B------:R-:W-:-:S06]  /*41f0*/  @!P3 IMAD.X R7, R32, 0x1, R7, P4 ;  /* 0x000000012007b824 */ /* 0x000fcc00020e0607 */
[----:B---3--:R-:W2:Y:S01]  /*4200*/  @!P2 LDC.64 R38, c[0x0][0x5c0] ;  /* 0x00017000ff26ab82 */ /* 0x008ea20000000a00 */
[----:B----4-:R-:W-:-:S04]  /*4210*/  LOP3.LUT R26, R26, 0xff, RZ, 0xc0, !PT ;  /* 0x000000ff1a1a7812 */ /* 0x010fc800078ec0ff */
        /* <DEDUP_REMOVED lines=22> */
[----:B--2---:R-:W-:-:S04]  /*4380*/  @!P3 IADD3 R6, P4, P5, R24, R6, R16 ;  /* 0x000000061806b210 */ /* 0x004fc80007d9e010 */
[----:B------:R-:W-:-:S07]  /*4390*/  @!P3 IADD3.X R7, R32, R7, R13, P4, P5 ;  /* 0x000000072007b210 */ /* 0x000fce00027ea40d */
[----:B---3--:R-:W2:Y:S01]  /*43a0*/  @!P2 LDC.64 R38, c[0x0][0x5c0] ;  /* 0x00017000ff26ab82 */ /* 0x008ea20000000a00 */
[----:B----4-:R-:W-:-:S04]  /*43b0*/  LOP3.LUT R26, R26, 0xff, RZ, 0xc0, !PT ;  /* 0x000000ff1a1a7812 */ /* 0x010fc800078ec0ff */
[----:B------:R-:W-:-:S05]  /*43c0*/  F2FP.F16.E4M3.UNPACK_B R26, R26 ;  /* 0x0000001aff1a723e */ /* 0x000fca00020006ff */
[----:B------:R-:W-:-:S05]  /*43d0*/  HADD2.F32 R26, -RZ, R26.H0_H0 ;  /* 0x2000001aff1a7230 */ /* 0x000fca0000004100 */
[----:B------:R-:W-:Y:S01]  /*43e0*/  FMUL R41, R26, R11 ;  /* 0x0000000b1a297220 */ /* 0x000fe20000400000 */
[----:B------:R-:W-:-:S03]  /*43f0*/  PRMT R26, RZ, 0x7610, R26 ;  /* 0x00007610ff1a7816 */ /* 0x000fc6000000001a */
[----:B------:R-:W-:-:S05]  /*4400*/  FFMA R41, R166, R10, R41 ;  /* 0x0000000aa6297223 */ /* 0x000fca0000000029 */
[----:B------:R-:W-:-:S05]  /*4410*/  F2FP.SATFINITE.E4M3.F32.PACK_AB_MERGE_C R43, RZ, R41, RZ ;  /* 0x00000029ff2b723e */ /* 0x000fca00048070ff */
        /* <DEDUP_REMOVED lines=16> */
[----:B--2---:R-:W-:Y:S02]  /*4520*/  @!P3 IADD3 R40, P4, R24, R6, RZ ;  /* 0x000000061828b210 */ /* 0x004fe40007f9e0ff */
[----:B----4-:R-:W-:-:S04]  /*4530*/  LOP3.LUT R26, R26, 0xff, RZ, 0xc0, !PT ;  /* 0x000000ff1a1a7812 */ /* 0x010fc800078ec0ff */
[----:B------:R-:W-:-:S05]  /*4540*/  F2FP.F16.E4M3.UNPACK_B R26, R26 ;  /* 0x0000001aff1a723e */ /* 0x000fca00020006ff */
[----:B------:R-:W-:-:S05]  /*4550*/  HADD2.F32 R26, -RZ, R26.H0_H0 ;  /* 0x2000001aff1a7230 */ /* 0x000fca0000004100 */
[----:B------:R-:W-:Y:S01]  /*4560*/  FMUL R41, R26, R11 ;  /* 0x0000000b1a297220 */ /* 0x000fe20000400000 */
[----:B------:R-:W-:-:S03]  /*4570*/  PRMT R26, RZ, 0x7610, R26 ;  /* 0x00007610ff1a7816 */ /* 0x000fc6000000001a */
[----:B------:R-:W-:Y:S01]  /*4580*/  FFMA R158, R158, R10, R41 ;  /* 0x0000000a9e9e7223 */ /* 0x000fe20000000029 */
[----:B------:R-:W-:Y:S02]  /*4590*/  @!P3 IMAD.X R41, R32, 0x1, R7, P4 ;  /* 0x000000012029b824 */ /* 0x000fe400020e0607 */
[----:B------:R-:W2:Y:S02]  /*45a0*/  @!P2 LDC.64 R6, c[0x0][0x5c0] ;  /* 0x00017000ff06ab82 */ /* 0x000ea40000000a00 */
[----:B---3--:R-:W-:-:S05]  /*45b0*/  F2FP.SATFINITE.E4M3.F32.PACK_AB_MERGE_C R43, RZ, R158, RZ ;  /* 0x0000009eff2b723e */ /* 0x008fca00048070ff */
        /* <DEDUP_REMOVED lines=16> */
[----:B--2---:R-:W-:-:S11]  /*46c0*/  @!P3 IADD3 R6, P4, P5, R24, R6, R16 ;  /* 0x000000061806b210 */ /* 0x004fd60007d9e010 */
[----:B---3--:R-:W2:Y:S01]  /*46d0*/  @!P2 LDC.64 R38, c[0x0][0x5c0] ;  /* 0x00017000ff26ab82 */ /* 0x008ea20000000a00 */
[----:B------:R-:W-:Y:S02]  /*46e0*/  @!P3 IADD3.X R7, R32, R7, R13, P4, P5 ;  /* 0x000000072007b210 */ /* 0x000fe400027ea40d */
        /* <DEDUP_REMOVED lines=11> */
[----:B------:R-:W-:Y:S02]  /*47a0*/  @!P2 IADD3.X R39, R32, R39, R13, P4, P5 ;  /* 0x000000272027a210 */ /* 0x000fe400027ea40d */
[----:B---3--:R-:W-:-:S05]  /*47b0*/  PRMT R6, RZ, 0x7610, R6 ;  /* 0x00007610ff067816 */ /* 0x008fca0000000006 */
[----:B------:R-:W2:Y:S01]  /*47c0*/  @!P3 LDC.64 R42, c[0x0][0x5c0] ;  /* 0x00017000ff2abb82 */ /* 0x000ea20000000a00 */
[----:B----4-:R-:W-:-:S04]  /*47d0*/  LOP3.LUT R26, R26, 0xff, RZ, 0xc0, !PT ;  /* 0x000000ff1a1a7812 */ /* 0x010fc800078ec0ff */
[----:B------:R-:W-:-:S05]  /*47e0*/  F2FP.F16.E4M3.UNPACK_B R26, R26 ;  /* 0x0000001aff1a723e */ /* 0x000fca00020006ff */
[----:B------:R-:W-:-:S05]  /*47f0*/  HADD2.F32 R26, -RZ, R26.H0_H0 ;  /* 0x2000001aff1a7230 */ /* 0x000fca0000004100 */
[----:B------:R-:W-:-:S04]  /*4800*/  FMUL R26, R26, R11 ;  /* 0x0000000b1a1a7220 */ /* 0x000fc80000400000 */
[----:B------:R-:W-:-:S05]  /*4810*/  FFMA R26, R147, R10, R26 ;  /* 0x0000000a931a7223 */ /* 0x000fca000000001a */
[----:B------:R-:W-:-:S05]  /*4820*/  F2FP.SATFINITE.E4M3.F32.PACK_AB_MERGE_C R41, RZ, R26, RZ ;  /* 0x0000001aff29723e */ /* 0x000fca00048070ff */
[----:B------:R3:W-:Y:S04]  /*4830*/  @!P2 STG.E.U8 desc[UR16][R38.64+0x19], R41 ;  /* 0x000019292600a986 */ /* 0x0007e8000c101110 */
[----:B------:R-:W4:Y:S01]  /*4840*/  @!P3 LDG.E.U8 R6, desc[UR16][R28.64+0x20] ;  /* 0x000020101c06b981 */ /* 0x000f22000c1e1100 */
[----:B------:R-:W-:-:S13]  /*4850*/  ISETP.LT.OR P2, PT, R30, 0x22, !P1 ;  /* 0x000000221e00780c */ /* 0x000fda0004f41670 */
[----:B---3--:R-:W3:Y:S01]  /*4860*/  @!P2 LDC.64 R38, c[0x0][0x5c0] ;  /* 0x00017000ff26ab82 */ /* 0x008ee20000000a00 */
[----:B----4-:R-:W-:-:S04]  /*4870*/  LOP3.LUT R6, R6, 0xff, RZ, 0xc0, !PT ;  /* 0x000000ff06067812 */ /* 0x010fc800078ec0ff */
[----:B------:R-:W-:-:S05]  /*4880*/  F2FP.F16.E4M3.UNPACK_B R6, R6 ;  /* 0x00000006ff06723e */ /* 0x000fca00020006ff */
[----:B------:R-:W-:-:S05]  /*4890*/  HADD2.F32 R6, -RZ, R6.H0_H0 ;  /* 0x20000006ff067230 */ /* 0x000fca0000004100 */
[----:B------:R-:W-:Y:S01]  /*48a0*/  FMUL R26, R6, R11 ;  /* 0x0000000b061a7220 */ /* 0x000fe20000400000 */
[----:B--2---:R-:W-:-:S03]  /*48b0*/  @!P3 IADD3 R6, P4, R24, R42, RZ ;  /* 0x0000002a1806b210 */ /* 0x004fc60007f9e0ff */
[----:B------:R-:W-:Y:S02]  /*48c0*/  FFMA R26, R141, R10, R26 ;  /* 0x0000000a8d1a7223 */ /* 0x000fe4000000001a */
[----:B------:R-:W-:-:S03]  /*48d0*/  @!P3 IMAD.X R7, R32, 0x1, R43, P4 ;  /* 0x000000012007b824 */ /* 0x000fc600020e062b */
[----:B------:R-:W-:Y:S02]  /*48e0*/  F2FP.SATFINITE.E4M3.F32.PACK_AB_MERGE_C R41, RZ, R26, RZ ;  /* 0x0000001aff29723e */ /* 0x000fe400048070ff */
[----:B------:R-:W-:-:S03]  /*48f0*/  PRMT R26, RZ, 0x7610, R26 ;  /* 0x00007610ff1a7816 */ /* 0x000fc6000000001a */
[----:B------:R2:W-:Y:S04]  /*4900*/  @!P3 STG.E.U8 desc[UR16][R6.64+0x20], R41 ;  /* 0x000020290600b986 */ /* 0x0005e8000c101110 */
[----:B------:R-:W4:Y:S01]  /*4910*/  @!P2 LDG.E.U8 R26, desc[UR16][R28.64+0x21] ;  /* 0x000021101c1aa981 */ /* 0x000f22000c1e1100 */
[----:B------:R-:W-:Y:S02]  /*4920*/  ISETP.LT.OR P3, PT, R30, 0x21, !P0 ;  /* 0x000000211e00780c */ /* 0x000fe40004761670 */
[----:B---3--:R-:W-:-:S05]  /*4930*/  @!P2 IADD3 R38, P4, R24, R38, RZ ;  /* 0x000000261826a210 */ /* 0x008fca0007f9e0ff */
[----:B------:R-:W-:Y:S01]  /*4940*/  @!P2 IMAD.X R39, R32, 0x1, R39, P4 ;  /* 0x000000012027a824 */ /* 0x000fe200020e0627 */
[----:B--2---:R-:W-:-:S05]  /*4950*/  PRMT R6, RZ, 0x7610, R6 ;  /* 0x00007610ff067816 */ /* 0x004fca0000000006 */
        /* <DEDUP_REMOVED lines=9> */
[----:B------:R-:W-:Y:S02]  /*49f0*/  ISETP.LT.OR P2, PT, R30, 0x22, !P0 ;  /* 0x000000221e00780c */ /* 0x000fe40004741670 */
[----:B----4-:R-:W-:-:S04]  /*4a00*/  LOP3.LUT R6, R6, 0xff, RZ, 0xc0, !PT ;  /* 0x000000ff06067812 */ /* 0x010fc800078ec0ff */
[----:B------:R-:W-:-:S05]  /*4a10*/  F2FP.F16.E4M3.UNPACK_B R6, R6 ;  /* 0x00000006ff06723e */ /* 0x000fca00020006ff */
[----:B------:R-:W-:-:S05]  /*4a20*/  HADD2.F32 R6, -RZ, R6.H0_H0 ;  /* 0x20000006ff067230 */ /* 0x000fca0000004100 */
[----:B------:R-:W-:Y:S01]  /*4a30*/  FMUL R26, R6, R11 ;  /* 0x0000000b061a7220 */ /* 0x000fe20000400000 */
[----:B--2---:R-:W-:-:S03]  /*4a40*/  @!P3 IADD3 R6, P4, P5, R24, R42, R16 ;  /* 0x0000002a1806b210 */ /* 0x004fc60007d9e010 */
[----:B------:R-:W-:Y:S01]  /*4a50*/  FFMA R26, R129, R10, R26 ;  /* 0x0000000a811a7223 */ /* 0x000fe2000000001a */
[----:B------:R-:W-:Y:S02]  /*4a60*/  @!P3 IADD3.X R7, R32, R43, R13, P4, P5 ;  /* 0x0000002b2007b210 */ /* 0x000fe400027ea40d */
[----:B------:R-:W2:Y:S02]  /*4a70*/  @!P2 LDC.64 R42, c[0x0][0x5c0] ;  /* 0x00017000ff2aab82 */ /* 0x000ea40000000a00 */
[----:B---3--:R-:W-:Y:S02]  /*4a80*/  F2FP.SATFINITE.E4M3.F32.PACK_AB_MERGE_C R41, RZ, R26, RZ ;  /* 0x0000001aff29723e */ /* 0x008fe400048070ff */
[----:B------:R-:W-:-:S03]  /*4a90*/  PRMT R26, RZ, 0x7610, R26 ;  /* 0x00007610ff1a7816 */ /* 0x000fc6000000001a */
[----:B------:R3:W-:Y:S04]  /*4aa0*/  @!P3 STG.E.U8 desc[UR16][R6.64+0x20], R41 ;  /* 0x000020290600b986 */ /* 0x0007e8000c101110 */
[----:B------:R-:W4:Y:S01]  /*4ab0*/  @!P2 LDG.E.U8 R26, desc[UR16][R36.64+0x21] ;  /* 0x00002110241aa981 */ /* 0x000f22000c1e1100 */
[----:B------:R-:W-:Y:S02]  /*4ac0*/  ISETP.LT.OR P3, PT, R30, 0x29, !P1 ;  /* 0x000000291e00780c */ /* 0x000fe40004f61670 */
[----:B---3--:R-:W-:Y:S02]  /*4ad0*/  PRMT R6, RZ, 0x7610, R6 ;  /* 0x00007610ff067816 */ /* 0x008fe40000000006 */
[----:B--2---:R-:W-:Y:S02]  /*4ae0*/  @!P2 IADD3 R38, P4, P5, R24, R42, R16 ;  /* 0x0000002a1826a210 */ /* 0x004fe40007d9e010 */
[----:B----4-:R-:W-:-:S04]  /*4af0*/  LOP3.LUT R26, R26, 0xff, RZ, 0xc0, !PT ;  /* 0x000000ff1a1a7812 */ /* 0x010fc800078ec0ff */
[----:B------:R-:W-:-:S05]  /*4b00*/  F2FP.F16.E4M3.UNPACK_B R26, R26 ;  /* 0x0000001aff1a723e */ /* 0x000fca00020006ff */
[----:B------:R-:W-:-:S05]  /*4b10*/  HADD2.F32 R26, -RZ, R26.H0_H0 ;  /* 0x2000001aff1a7230 */ /* 0x000fca0000004100 */
[----:B------:R-:W-:-:S04]  /*4b20*/  FMUL R39, R26, R11 ;  /* 0x0000000b1a277220 */ /* 0x000fc80000400000 */
[----:B------:R-:W-:Y:S01]  /*4b30*/  FFMA R138, R138, R10, R39 ;  /* 0x0000000a8a8a7223 */ /* 0x000fe20000000027 */
[----:B------:R-:W-:Y:S02]  /*4b40*/  @!P2 IADD3.X R39, R32, R43, R13, P4, P5 ;  /* 0x0000002b2027a210 */ /* 0x000fe400027ea40d */
[----:B------:R-:W2:Y:S02]  /*4b50*/  @!P3 LDC.64 R42, c[0x0][0x5c0] ;  /* 0x00017000ff2abb82 */ /* 0x000ea40000000a00 */
        /* <DEDUP_REMOVED lines=10> */
[----:B------:R-:W-:Y:S01]  /*4c00*/  FFMA R26, R19, R10, R26 ;  /* 0x0000000a131a7223 */ /* 0x000fe2000000001a */
[----:B------:R-:W-:Y:S01]  /*4c10*/  PRMT R19, RZ, 0x7610, R19 ;  /* 0x00007610ff137816 */ /* 0x000fe20000000013 */
[----:B------:R-:W-:-:S03]  /*4c20*/  @!P3 IMAD.X R7, R32, 0x1, R43, P4 ;  /* 0x000000012007b824 */ /* 0x000fc600020e062b */
[----:B------:R-:W-:-:S05]  /*4c30*/  F2FP.SATFINITE.E4M3.F32.PACK_AB_MERGE_C R41, RZ, R26, RZ ;  /* 0x0000001aff29723e */ /* 0x000fca00048070ff */
        /* <DEDUP_REMOVED lines=16> */
[----:B---3--:R-:W-:-:S11]  /*4d40*/  PRMT R19, RZ, 0x7610, R19 ;  /* 0x00007610ff137816 */ /* 0x008fd60000000013 */
[----:B------:R-:W3:Y:S01]  /*4d50*/  @!P2 LDC.64 R38, c[0x0][0x5c0] ;  /* 0x00017000ff26ab82 */ /* 0x000ee20000000a00 */
[----:B----4-:R-:W-:-:S04]  /*4d60*/  LOP3.LUT R6, R6, 0xff, RZ, 0xc0, !PT ;  /* 0x000000ff06067812 */ /* 0x010fc800078ec0ff */
[----:B------:R-:W-:-:S05]  /*4d70*/  F2FP.F16.E4M3.UNPACK_B R6, R6 ;  /* 0x00000006ff06723e */ /* 0x000fca00020006ff */
[----:B------:R-:W-:-:S05]  /*4d80*/  HADD2.F32 R6, -RZ, R6.H0_H0 ;  /* 0x20000006ff067230 */ /* 0x000fca0000004100 */
[----:B------:R-:W-:Y:S01]  /*4d90*/  FMUL R7, R6, R11 ;  /* 0x0000000b06077220 */ /* 0x000fe20000400000 */
[----:B--2---:R-:W-:-:S03]  /*4da0*/  @!P3 IADD3 R6, P4, P5, R24, R40, R16 ;  /* 0x000000281806b210 */ /* 0x004fc60007d9e010 */
[----:B------:R-:W-:Y:S01]  /*4db0*/  FFMA R196, R196, R10, R7 ;  /* 0x0000000ac4c47223 */ /* 0x000fe20000000007 */
[----:B------:R-:W-:-:S04]  /*4dc0*/  @!P3 IADD3.X R7, R32, R41, R13, P4, P5 ;  /* 0x000000292007b210 */ /* 0x000fc800027ea40d */
[----:B------:R-:W-:-:S05]  /*4dd0*/  F2FP.SATFINITE.E4M3.F32.PACK_AB_MERGE_C R41, RZ, R196, RZ ;  /* 0x000000c4ff29723e */ /* 0x000fca00048070ff */
[----:B------:R2:W-:Y:S04]  /*4de0*/  @!P3 STG.E.U8 desc[UR16][R6.64+0x28], R41 ;  /* 0x000028290600b986 */ /* 0x0005e8000c101110 */
[----:B------:R-:W4:Y:S01]  /*4df0*/  @!P2 LDG.E.U8 R19, desc[UR16][R36.64+0x29] ;  /* 0x000029102413a981 */ /* 0x000f22000c1e1100 */
[----:B------:R-:W-:Y:S02]  /*4e00*/  ISETP.LT.OR P3, PT, R30, 0x31, !P1 ;  /* 0x000000311e00780c */ /* 0x000fe40004f61670 */
[----:B---3--:R-:W-:-:S04]  /*4e10*/  @!P2 IADD3 R38, P4, P5, R24, R38, R16 ;  /* 0x000000261826a210 */ /* 0x008fc80007d9e010 */
[----:B------:R-:W-:Y:S02]  /*4e20*/  @!P2 IADD3.X R39, R32, R39, R13, P4, P5 ;  /* 0x000000272027a210 */ /* 0x000fe400027ea40d */
        /* <DEDUP_REMOVED lines=17> */
[----:B--2---:R-:W-:-:S03]  /*4f40*/  @!P3 IADD3 R6, P4, R24, R40, RZ ;  /* 0x000000281806b210 */ /* 0x004fc60007f9e0ff */
[----:B------:R-:W-:Y:S02]  /*4f50*/  FFMA R122, R122, R10, R7 ;  /* 0x0000000a7a7a7223 */ /* 0x000fe40000000007 */
        /* <DEDUP_REMOVED lines=55> */
[----:B------:R4:W5:Y:S01]  /*52d0*/  @!P1 LDG.E.U8 R19, desc[UR16][R28.64+0x39] ;  /* 0x000039101c139981 */ /* 0x000962000c1e1100 */
[----:B------:R-:W-:Y:S02]  /*52e0*/  ISETP.LT.OR P2, PT, R30, 0x39, !P0 ;  /* 0x000000391e00780c */ /* 0x000fe40004741670 */
[----:B---3--:R-:W-:-:S05]  /*52f0*/  @!P1 IADD3 R38, P3, R24, R38, RZ ;  /* 0x0000002618269210 */ /* 0x008fca0007f7e0ff */
[----:B------:R-:W-:Y:S01]  /*5300*/  @!P1 IMAD.X R39, R32, 0x1, R39, P3 ;  /* 0x0000000120279824 */ /* 0x000fe200018e0627 */
[----:B--2---:R-:W-:-:S05]  /*5310*/  PRMT R6, RZ, 0x7610, R6 ;  /* 0x00007610ff067816 */ /* 0x004fca0000000006 */
[----:B----4-:R-:W2:Y:S01]  /*5320*/  @!P2 LDC.64 R28, c[0x0][0x5c0] ;  /* 0x00017000ff1cab82 */ /* 0x010ea20000000a00 */
[----:B-----5:R-:W-:-:S04]  /*5330*/  LOP3.LUT R19, R19, 0xff, RZ, 0xc0, !PT ;  /* 0x000000ff13137812 */ /* 0x020fc800078ec0ff */
        /* <DEDUP_REMOVED lines=19> */
[----:B------:R3:W4:Y:S01]  /*5470*/  @!P1 LDG.E.U8 R19, desc[UR16][R36.64+0x39] ;  /* 0x0000391024139981 */ /* 0x000722000c1e1100 */
[----:B------:R-:W-:-:S05]  /*5480*/  IADD3 R29, P0, R33, 0x80, RZ ;  /* 0x00000080211d7810 */ /* 0x000fca0007f1e0ff */
[----:B--2---:R-:W-:Y:S01]  /*5490*/  IMAD.WIDE.U32 R6, R29, UR6, R34 ;  /* 0x000000061d067c25 */ /* 0x004fe2000f8e0022 */
[----:B---3--:R-:W-:Y:S02]  /*54a0*/  @!P1 IADD3 R36, P4, P5, R24, R40, R16 ;  /* 0x0000002818249210 */ /* 0x008fe40007d9e010 */
[----:B------:R-:W-:Y:S02]  /*54b0*/  IADD3 R6, P2, R6, UR10, RZ ;  /* 0x0000000a06067c10 */ /* 0x000fe4000ff5e0ff */
[----:B------:R-:W-:Y:S02]  /*54c0*/  @!P1 IADD3.X R37, R32, R41, R13, P4, P5 ;  /* 0x0000002920259210 */ /* 0x000fe400027ea40d */
[----:B----4-:R-:W-:-:S04]  /*54d0*/  LOP3.LUT R19, R19, 0xff, RZ, 0xc0, !PT ;  /* 0x000000ff13137812 */ /* 0x010fc800078ec0ff */
[----:B------:R-:W-:-:S05]  /*54e0*/  F2FP.F16.E4M3.UNPACK_B R19, R19 ;  /* 0x00000013ff13723e */ /* 0x000fca00020006ff */
[----:B------:R-:W-:Y:S02]  /*54f0*/  HADD2.F32 R26, -RZ, R19.H0_H0 ;  /* 0x20000013ff1a7230 */ /* 0x000fe40000004100 */
[----:B------:R-:W-:Y:S01]  /*5500*/  IMAD.X R19, RZ, RZ, R27, P0 ;  /* 0x000000ffff137224 */ /* 0x000fe200000e061b */
[----:B------:R-:W-:Y:S02]  /*5510*/  ISETP.GE.AND P0, PT, R31, 0x81, PT ;  /* 0x000000811f00780c */ /* 0x000fe40003f06270 */
[----:B------:R-:W-:Y:S01]  /*5520*/  FMUL R26, R26, R11 ;  /* 0x0000000b1a1a7220 */ /* 0x000fe20000400000 */
[----:B------:R-:W-:Y:S01]  /*5530*/  IMAD R28, R19, UR6, RZ ;  /* 0x00000006131c7c24 */ /* 0x000fe2000f8e02ff */
[----:B------:R-:W-:Y:S02]  /*5540*/  ISETP.LT.OR P3, PT, R30, 0x1, !P0 ;  /* 0x000000011e00780c */ /* 0x000fe40004761670 */
[----:B------:R-:W-:Y:S01]  /*5550*/  FFMA R26, R203, R10, R26 ;  /* 0x0000000acb1a7223 */ /* 0x000fe2000000001a */
[----:B------:R-:W-:Y:S01]  /*5560*/  IMAD R29, R29, UR7, R28 ;  /* 0x000000071d1d7c24 */ /* 0x000fe2000f8e021c */
[----:B------:R-:W-:-:S03]  /*5570*/  PRMT R19, RZ, 0x7610, R19 ;  /* 0x00007610ff137816 */ /* 0x000fc60000000013 */
[----:B------:R-:W-:Y:S02]  /*5580*/  F2FP.SATFINITE.E4M3.F32.PACK_AB_MERGE_C R39, RZ, R26, RZ ;  /* 0x0000001aff27723e */ /* 0x000fe400048070ff */
[----:B------:R-:W-:-:S03]  /*5590*/  IADD3.X R7, R7, UR11, R29, P2, !PT ;  /* 0x0000000b07077c10 */ /* 0x000fc600097fe41d */
[----:B------:R2:W-:Y:S01]  /*55a0*/  @!P1 STG.E.U8 desc[UR16][R36.64+0x39], R39 ;  /* 0x0000392724009986 */ /* 0x0005e2000c101110 */
[----:B------:R-:W3:Y:S03]  /*55b0*/  @!P3 LDC.64 R28, c[0x0][0x5c0] ;  /* 0x00017000ff1cbb82 */ /* 0x000ee60000000a00 */
[----:B------:R-:W4:Y:S01]  /*55c0*/  @!P3 LDG.E.U8 R19, desc[UR16][R6.64] ;  /* 0x000000100613b981 */ /* 0x000f22000c1e1100 */
[----:B------:R-:W-:-:S13]  /*55d0*/  ISETP.LT.OR P2, PT, R30, 0x2, !P0 ;  /* 0x000000021e00780c */ /* 0x000fda0004741670 */
[----:B--2---:R-:W2:Y:S01]  /*55e0*/  @!P2 LDC.64 R38, c[0x0][0x5c0] ;  /* 0x00017000ff26ab82 */ /* 0x004ea20000000a00 */
[----:B---3--:R-:W-:-:S04]  /*55f0*/  @!P3 IADD3 R28, P1, P4, R24, R28, R15 ;  /* 0x0000001c181cb210 */ /* 0x008fc80007c3e00f */
[----:B------:R-:W-:Y:S02]  /*5600*/  @!P3 IADD3.X R29, R32, R29, R12, P1, P4 ;  /* 0x0000001d201db210 */ /* 0x000fe40000fe840c */
[----:B----4-:R-:W-:-:S04]  /*5610*/  LOP3.LUT R19, R19, 0xff, RZ, 0xc0, !PT ;  /* 0x000000ff13137812 */ /* 0x010fc800078ec0ff */
[----:B------:R-:W-:-:S05]  /*5620*/  F2FP.F16.E4M3.UNPACK_B R19, R19 ;  /* 0x00000013ff13723e */ /* 0x000fca00020006ff */
[----:B------:R-:W-:Y:S01]  /*5630*/  HADD2.F32 R26, -RZ, R19.H0_H0 ;  /* 0x20000013ff1a7230 */ /* 0x000fe20000004100 */
[----:B------:R-:W-:-:S04]  /*5640*/  PRMT R19, RZ, 0x7610, R19 ;  /* 0x00007610ff137816 */ /* 0x000fc80000000013 */
[----:B------:R-:W-:-:S04]  /*5650*/  FMUL R26, R26, R11 ;  /* 0x0000000b1a1a7220 */ /* 0x000fc80000400000 */
[----:B------:R-:W-:-:S05]  /*5660*/  FFMA R26, R167, R10, R26 ;  /* 0x0000000aa71a7223 */ /* 0x000fca000000001a */
[----:B------:R-:W-:-:S05]  /*5670*/  F2FP.SATFINITE.E4M3.F32.PACK_AB_MERGE_C R41, RZ, R26, RZ ;  /* 0x0000001aff29723e */ /* 0x000fca00048070ff */
[----:B------:R3:W-:Y:S04]  /*5680*/  @!P3 STG.E.U8 desc[UR16][R28.64], R41 ;  /* 0x000000291c00b986 */ /* 0x0007e8000c101110 */
[----:B------:R-:W4:Y:S01]  /*5690*/  @!P2 LDG.E.U8 R19, desc[UR16][R6.64+0x1] ;  /* 0x000001100613a981 */ /* 0x000f22000c1e1100 */
[----:B------:R-:W-:Y:S02]  /*56a0*/  IADD3 R37, P1, R33, 0x88, RZ ;  /* 0x0000008821257810 */ /* 0x000fe40007f3e0ff */
[----:B--2---:R-:W-:-:S03]  /*56b0*/  @!P2 IADD3 R38, P4, P5, R24, R38, R15 ;  /* 0x000000261826a210 */ /* 0x004fc60007d9e00f */
[----:B------:R-:W-:Y:S01]  /*56c0*/  IMAD.X R36, RZ, RZ, R27, P1 ;  /* 0x000000ffff247224 */ /* 0x000fe200008e061b */
[----:B------:R-:W-:Y:S01]  /*56d0*/  ISETP.GE.AND P1, PT, R31, 0x89, PT ;  /* 0x000000891f00780c */ /* 0x000fe20003f26270 */
[----:B---3--:R-:W-:Y:S01]  /*56e0*/  IMAD.WIDE.U32 R28, R37, UR6, R34 ;  /* 0x00000006251c7c25 */ /* 0x008fe2000f8e0022 */
[----:B------:R-:W-:Y:S02]  /*56f0*/  @!P2 IADD3.X R39, R32, R39, R12, P4, P5 ;  /* 0x000000272027a210 */ /* 0x000fe400027ea40c */
[----:B------:R-:W-:Y:S01]  /*5700*/  ISETP.LT.OR P3, PT, R30, 0x1, !P1 ;  /* 0x000000011e00780c */ /* 0x000fe20004f61670 */
[----:B------:R-:W-:Y:S01]  /*5710*/  IMAD R36, R36, UR6, RZ ;  /* 0x0000000624247c24 */ /* 0x000fe2000f8e02ff */
[----:B------:R-:W-:-:S03]  /*5720*/  IADD3 R28, P4, R28, UR10, RZ ;  /* 0x0000000a1c1c7c10 */ /* 0x000fc6000ff9e0ff */
[----:B------:R-:W-:-:S05]  /*5730*/  IMAD R37, R37, UR7, R36 ;  /* 0x0000000725257c24 */ /* 0x000fca000f8e0224 */
[----:B------:R-:W-:-:S03]  /*5740*/  IADD3.X R29, R29, UR11, R37, P4, !PT ;  /* 0x0000000b1d1d7c10 */ /* 0x000fc6000a7fe425 */
[----:B------:R-:W2:Y:S01]  /*5750*/  @!P3 LDC.64 R42, c[0x0][0x5c0] ;  /* 0x00017000ff2abb82 */ /* 0x000ea20000000a00 */
        /* <DEDUP_REMOVED lines=9> */
[----:B------:R-:W-:Y:S02]  /*57f0*/  @!P3 IADD3 R37, P4, P5, R15, R24, R16 ;  /* 0x000000180f25b210 */ /* 0x000fe40007d9e010 */
[----:B------:R-:W-:Y:S02]  /*5800*/  ISETP.LT.OR P2, PT, R30, 0x2, !P1 ;  /* 0x000000021e00780c */ /* 0x000fe40004f41670 */
[----:B----4-:R-:W-:-:S04]  /*5810*/  LOP3.LUT R19, R19, 0xff, RZ, 0xc0, !PT ;  /* 0x000000ff13137812 */ /* 0x010fc800078ec0ff */
[----:B------:R-:W-:-:S05]  /*5820*/  F2FP.F16.E4M3.UNPACK_B R19, R19 ;  /* 0x00000013ff13723e */ /* 0x000fca00020006ff */
[----:B------:R-:W-:-:S05]  /*5830*/  HADD2.F32 R26, -RZ, R19.H0_H0 ;  /* 0x20000013ff1a7230 */ /* 0x000fca0000004100 */
[----:B------:R-:W-:Y:S01]  /*5840*/  FMUL R19, R26, R11 ;  /* 0x0000000b1a137220 */ /* 0x000fe20000400000 */
[----:B------:R-:W-:Y:S02]  /*5850*/  @!P3 IADD3.X R26, R12, R32, R13, P4, P5 ;  /* 0x000000200c1ab210 */ /* 0x000fe400027ea40d */
[----:B--2---:R-:W-:Y:S01]  /*5860*/  @!P3 IADD3 R36, P4, R37, R42, RZ ;  /* 0x0000002a2524b210 */ /* 0x004fe20007f9e0ff */
[----:B------:R-:W-:-:S04]  /*5870*/  FFMA R19, R178, R10, R19 ;  /* 0x0000000ab2137223 */ /* 0x000fc80000000013 */
[----:B------:R-:W-:Y:S01]  /*5880*/  @!P3 IMAD.X R37, R26, 0x1, R43, P4 ;  /* 0x000000011a25b824 */ /* 0x000fe200020e062b */
[----:B---3--:R-:W-:Y:S01]  /*5890*/  F2FP.SATFINITE.E4M3.F32.PACK_AB_MERGE_C R41, RZ, R19, RZ ;  /* 0x00000013ff29723e */ /* 0x008fe200048070ff */
[----:B------:R-:W2:Y:S01]  /*58a0*/  @!P2 LDC.64 R42, c[0x0][0x5c0] ;  /* 0x00017000ff2aab82 */ /* 0x000ea20000000a00 */
[----:B------:R-:W-:-:S03]  /*58b0*/  PRMT R19, RZ, 0x7610, R19 ;  /* 0x00007610ff137816 */ /* 0x000fc60000000013 */
[----:B------:R3:W-:Y:S04]  /*58c0*/  @!P3 STG.E.U8 desc[UR16][R36.64], R41 ;  /* 0x000000292400b986 */ /* 0x0007e8000c101110 */
[----:B------:R-:W4:Y:S01]  /*58d0*/  @!P2 LDG.E.U8 R19, desc[UR16][R28.64+0x1] ;  /* 0x000001101c13a981 */ /* 0x000f22000c1e1100 */
[----:B------:R-:W-:Y:S02]  /*58e0*/  @!P2 IADD3 R39, P4, P5, R15, R24, R16 ;  /* 0x000000180f27a210 */ /* 0x000fe40007d9e010 */
[----:B------:R-:W-:-:S13]  /*58f0*/  ISETP.LT.OR P3, PT, R30, 0x9, !P0 ;  /* 0x000000091e00780c */ /* 0x000fda0004761670 */
[----:B---3--:R-:W3:Y:S01]  /*5900*/  @!P3 LDC.64 R36, c[0x0][0x5c0] ;  /* 0x00017000ff24bb82 */ /* 0x008ee20000000a00 */
        /* <DEDUP_REMOVED lines=8> */
[----:B------:R-:W-:Y:S02]  /*5990*/  F2FP.SATFINITE.E4M3.F32.PACK_AB_MERGE_C R41, RZ, R19, RZ ;  /* 0x00000013ff29723e */ /* 0x000fe400048070ff */
[----:B------:R-:W-:-:S03]  /*59a0*/  PRMT R19, RZ, 0x7610, R19 ;  /* 0x00007610ff137816 */ /* 0x000fc60000000013 */
[----:B------:R2:W-:Y:S04]  /*59b0*/  @!P2 STG.E.U8 desc[UR16][R38.64+0x1], R41 ;  /* 0x000001292600a986 */ /* 0x0005e8000c101110 */
[----:B------:R-:W4:Y:S01]  /*59c0*/  @!P3 LDG.E.U8 R19, desc[UR16][R6.64+0x8] ;  /* 0x000008100613b981 */ /* 0x000f22000c1e1100 */
[----:B------:R-:W-:Y:S02]  /*59d0*/  ISETP.LT.OR P2, PT, R30, 0xa, !P0 ;  /* 0x0000000a1e00780c */ /* 0x000fe40004741670 */
[----:B---3--:R-:W-:-:S04]  /*59e0*/  @!P3 IADD3 R36, P4, P5, R24, R36, R15 ;  /* 0x000000241824b210 */ /* 0x008fc80007d9e00f */
[----:B------:R-:W-:-:S07]  /*59f0*/  @!P3 IADD3.X R37, R32, R37, R12, P4, P5 ;  /* 0x000000252025b210 */ /* 0x000fce00027ea40c */
[----:B--2---:R-:W2:Y:S01]  /*5a00*/  @!P2 LDC.64 R38, c[0x0][0x5c0] ;  /* 0x00017000ff26ab82 */ /* 0x004ea20000000a00 */
        /* <DEDUP_REMOVED lines=12> */
[----:B------:R-:W2:Y:S01]  /*5ad0*/  @!P3 LDC.64 R42, c[0x0][0x5c0] ;  /* 0x00017000ff2abb82 */ /* 0x000ea20000000a00 */
[----:B----4-:R-:W-:-:S04]  /*5ae0*/  LOP3.LUT R19, R19, 0xff, RZ, 0xc0, !PT ;  /* 0x000000ff13137812 */ /* 0x010fc800078ec0ff */
[----:B------:R-:W-:-:S05]  /*5af0*/  F2FP.F16.E4M3.UNPACK_B R19, R19 ;  /* 0x00000013ff13723e */ /* 0x000fca00020006ff */
[----:B------:R-:W-:Y:S01]  /*5b00*/  HADD2.F32 R26, -RZ, R19.H0_H0 ;  /* 0x20000013ff1a7230 */ /* 0x000fe20000004100 */
[----:B------:R-:W-:-:S04]  /*5b10*/  PRMT R19, RZ, 0x7610, R19 ;  /* 0x00007610ff137816 */ /* 0x000fc80000000013 */
[----:B------:R-:W-:-:S04]  /*5b20*/  FMUL R26, R26, R11 ;  /* 0x0000000b1a1a7220 */ /* 0x000fc80000400000 */
[----:B------:R-:W-:-:S05]  /*5b30*/  FFMA R26, R169, R10, R26 ;  /* 0x0000000aa91a7223 */ /* 0x000fca000000001a */
[----:B---3--:R-:W-:-:S05]  /*5b40*/  F2FP.SATFINITE.E4M3.F32.PACK_AB_MERGE_C R41, RZ, R26, RZ ;  /* 0x0000001aff29723e */ /* 0x008fca00048070ff */
        /* <DEDUP_REMOVED lines=74> */
[----:B------:R-:W-:Y:S02]  /*5ff0*/  ISETP.LT.OR P3, PT, R30, 0x19, !P0 ;  /* 0x000000191e00780c */ /* 0x000fe40004761670 */
[----:B------:R-:W-:Y:S02]  /*6000*/  @!P2 IADD3.X R40, R12, R32, R13, P4, P5 ;  /* 0x000000200c28a210 */ /* 0x000fe400027ea40d */
[----:B--2---:R-:W-:-:S09]  /*6010*/  @!P2 IADD3 R38, P4, R39, R42, RZ ;  /* 0x0000002a2726a210 */ /* 0x004fd20007f9e0ff */
[----:B---3--:R-:W2:Y:S01]  /*6020*/  @!P3 LDC.64 R36, c[0x0][0x5c0] ;  /* 0x00017000ff24bb82 */ /* 0x008ea20000000a00 */
[----:B------:R-:W-:Y:S01]  /*6030*/  @!P2 IMAD.X R39, R40, 0x1, R43, P4 ;  /* 0x000000012827a824 */ /* 0x000fe200020e062b */
        /* <DEDUP_REMOVED lines=84> */
[----:B------:R-:W-:-:S05]  /*6580*/  HADD2.F32 R26, -RZ, R19.H0_H0 ;  /* 0x20000013ff1a7230 */ /* 0x000fca0000004100 */
[----:B------:R-:W-:-:S04]  /*6590*/  FMUL R19, R26, R11 ;  /* 0x0000000b1a137220 */ /* 0x000fc80000400000 */
[----:B------:R-:W-:-:S05]  /*65a0*/  FFMA R19, R150, R10, R19 ;  /* 0x0000000a96137223 */ /* 0x000fca0000000013 */
[----:B---3--:R-:W-:Y:S02]  /*65b0*/  F2FP.SATFINITE.E4M3.F32.PACK_AB_MERGE_C R41, RZ, R19, RZ ;  /* 0x00000013ff29723e */ /* 0x008fe400048070ff */
[----:B------:R-:W-:-:S03]  /*65c0*/  PRMT R19, RZ, 0x7610, R19 ;  /* 0x00007610ff137816 */ /* 0x000fc60000000013 */
[----:B------:R3:W-:Y:S04]  /*65d0*/  @!P2 STG.E.U8 desc[UR16][R38.64+0x21], R41 ;  /* 0x000021292600a986 */ /* 0x0007e8000c101110 */
[----:B------:R-:W4:Y:S01]  /*65e0*/  @!P3 LDG.E.U8 R19, desc[UR16][R28.64+0x20] ;  /* 0x000020101c13b981 */ /* 0x000f22000c1e1100 */
[----:B------:R-:W-:Y:S02]  /*65f0*/  @!P3 IADD3 R37, P4, P5, R15, R24, R16 ;  /* 0x000000180f25b210 */ /* 0x000fe40007d9e010 */
[----:B------:R-:W-:Y:S02]  /*6600*/  ISETP.LT.OR P2, PT, R30, 0x22, !P1 ;  /* 0x000000221e00780c */ /* 0x000fe40004f41670 */
[----:B------:R-:W-:Y:S02]  /*6610*/  @!P3 IADD3.X R40, R12, R32, R13, P4, P5 ;  /* 0x000000200c28b210 */ /* 0x000fe400027ea40d */
[----:B--2---:R-:W-:-:S05]  /*6620*/  @!P3 IADD3 R36, P4, R37, R42, RZ ;  /* 0x0000002a2524b210 */ /* 0x004fca0007f9e0ff */
[----:B------:R-:W-:-:S04]  /*6630*/  @!P3 IMAD.X R37, R40, 0x1, R43, P4 ;  /* 0x000000012825b824 */ /* 0x000fc800020e062b */
        /* <DEDUP_REMOVED lines=52> */
[----:B------:R-:W-:-:S13]  /*6980*/  ISETP.LT.OR P2, PT, R30, 0x2a, !P1 ;  /* 0x0000002a1e00780c */ /* 0x000fda0004f41670 */
[----:B------:R-:W5:Y:S01]  /*6990*/  @!P2 LDC.64 R42, c[0x0][0x5c0] ;  /* 0x00017000ff2aab82 */ /* 0x000f620000000a00 */
        /* <DEDUP_REMOVED lines=8> */
[----:B---3--:R-:W-:Y:S02]  /*6a20*/  F2FP.SATFINITE.E4M3.F32.PACK_AB_MERGE_C R23, RZ, R19, RZ ;  /* 0x00000013ff17723e */ /* 0x008fe400048070ff */
[----:B------:R-:W-:-:S03]  /*6a30*/  PRMT R19, RZ, 0x7610, R19 ;  /* 0x00007610ff137816 */ /* 0x000fc60000000013 */
[----:B------:R2:W-:Y:S04]  /*6a40*/  @!P3 STG.E.U8 desc[UR16][R36.64+0x28], R23 ;  /* 0x000028172400b986 */ /* 0x0005e8000c101110 */
[----:B------:R-:W3:Y:S01]  /*6a50*/  @!P2 LDG.E.U8 R19, desc[UR16][R28.64+0x29] ;  /* 0x000029101c13a981 */ /* 0x000ee2000c1e1100 */
[----:B------:R-:W-:Y:S02]  /*6a60*/  @!P2 IADD3 R39, P4, P5, R15, R24, R16 ;  /* 0x000000180f27a210 */ /* 0x000fe40007d9e010 */
[----:B------:R-:W-:Y:S02]  /*6a70*/  ISETP.LT.OR P3, PT, R30, 0x31, !P0 ;  /* 0x000000311e00780c */ /* 0x000fe40004761670 */
[----:B------:R-:W-:Y:S02]  /*6a80*/  @!P2 IADD3.X R40, R12, R32, R13, P4, P5 ;  /* 0x000000200c28a210 */ /* 0x000fe400027ea40d */
[----:B-----5:R-:W-:-:S05]  /*6a90*/  @!P2 IADD3 R38, P4, R39, R42, RZ ;  /* 0x0000002a2726a210 */ /* 0x020fca0007f9e0ff */
[----:B------:R-:W-:-:S04]  /*6aa0*/  @!P2 IMAD.X R39, R40, 0x1, R43, P4 ;  /* 0x000000012827a824 */ /* 0x000fc800020e062b */
[----:B--2---:R-:W2:Y:S01]  /*6ab0*/  @!P3 LDC.64 R36, c[0x0][0x5c0] ;  /* 0x00017000ff24bb82 */ /* 0x004ea20000000a00 */
[----:B---3--:R-:W-:-:S04]  /*6ac0*/  LOP3.LUT R19, R19, 0xff, RZ, 0xc0, !PT ;  /* 0x000000ff13137812 */ /* 0x008fc800078ec0ff */
        /* <DEDUP_REMOVED lines=76> */
[----:B------:R4:W5:Y:S01]  /*6f90*/  @!P0 LDG.E.U8 R19, desc[UR16][R6.64+0x39] ;  /* 0x0000391006138981 */ /* 0x000962000c1e1100 */
[----:B------:R-:W-:Y:S02]  /*6fa0*/  ISETP.LT.OR P2, PT, R30, 0x39, !P1 ;  /* 0x000000391e00780c */ /* 0x000fe40004f41670 */
[----:B--2---:R-:W-:-:S04]  /*6fb0*/  @!P0 IADD3 R38, P3, P4, R24, R38, R15 ;  /* 0x0000002618268210 */ /* 0x004fc80007c7e00f */
[----:B------:R-:W-:Y:S02]  /*6fc0*/  @!P0 IADD3.X R39, R32, R39, R12, P3, P4 ;  /* 0x0000002720278210 */ /* 0x000fe40001fe840c */
[----:B----4-:R-:W-:-:S05]  /*6fd0*/  PRMT R6, RZ, 0x7610, R6 ;  /* 0x00007610ff067816 */ /* 0x010fca0000000006 */
[----:B---3--:R-:W2:Y:S01]  /*6fe0*/  @!P2 LDC.64 R36, c[0x0][0x5c0] ;  /* 0x00017000ff24ab82 */ /* 0x008ea20000000a00 */
        /* <DEDUP_REMOVED lines=8> */
[----:B------:R-:W-:Y:S02]  /*7070*/  @!P2 IADD3 R7, P0, P3, R15, R24, R16 ;  /* 0x000000180f07a210 */ /* 0x000fe40007b1e010 */
[----:B------:R-:W-:Y:S02]  /*7080*/  ISETP.LT.OR P1, PT, R30, 0x3a, !P1 ;  /* 0x0000003a1e00780c */ /* 0x000fe40004f21670 */
[----:B---3--:R-:W-:-:S11]  /*7090*/  PRMT R19, RZ, 0x7610, R19 ;  /* 0x00007610ff137816 */ /* 0x008fd60000000013 */
[----:B------:R-:W3:Y:S01]  /*70a0*/  @!P1 LDC.64 R40, c[0x0][0x5c0] ;  /* 0x00017000ff289b82 */ /* 0x000ee20000000a00 */
[----:B----4-:R-:W-:-:S04]  /*70b0*/  LOP3.LUT R6, R6, 0xff, RZ, 0xc0, !PT ;  /* 0x000000ff06067812 */ /* 0x010fc800078ec0ff */
[----:B------:R-:W-:-:S05]  /*70c0*/  F2FP.F16.E4M3.UNPACK_B R6, R6 ;  /* 0x00000006ff06723e */ /* 0x000fca00020006ff */
[----:B------:R-:W-:-:S05]  /*70d0*/  HADD2.F32 R6, -RZ, R6.H0_H0 ;  /* 0x20000006ff067230 */ /* 0x000fca0000004100 */
[----:B------:R-:W-:Y:S01]  /*70e0*/  FMUL R26, R6, R11 ;  /* 0x0000000b061a7220 */ /* 0x000fe20000400000 */
[----:B--2---:R-:W-:Y:S02]  /*70f0*/  @!P2 IADD3 R6, P4, R7, R36, RZ ;  /* 0x000000240706a210 */ /* 0x004fe40007f9e0ff */
[----:B------:R-:W-:Y:S01]  /*7100*/  @!P2 IADD3.X R36, R12, R32, R13, P0, P3 ;  /* 0x000000200c24a210 */ /* 0x000fe200007e640d */
[----:B------:R-:W-:-:S04]  /*7110*/  FFMA R26, R183, R10, R26 ;  /* 0x0000000ab71a7223 */ /* 0x000fc8000000001a */
[----:B------:R-:W-:Y:S01]  /*7120*/  @!P2 IMAD.X R7, R36, 0x1, R37, P4 ;  /* 0x000000012407a824 */ /* 0x000fe200020e0625 */
[----:B------:R-:W-:-:S05]  /*7130*/  F2FP.SATFINITE.E4M3.F32.PACK_AB_MERGE_C R37, RZ, R26, RZ ;  /* 0x0000001aff25723e */ /* 0x000fca00048070ff */
[----:B------:R2:W-:Y:S04]  /*7140*/  @!P2 STG.E.U8 desc[UR16][R6.64+0x38], R37 ;  /* 0x000038250600a986 */ /* 0x0005e8000c101110 */
[----:B------:R4:W5:Y:S01]  /*7150*/  @!P1 LDG.E.U8 R19, desc[UR16][R28.64+0x39] ;  /* 0x000039101c139981 */ /* 0x000962000c1e1100 */
[----:B------:R-:W-:Y:S02]  /*7160*/  IADD3 R23, P0, R33, 0x100, RZ ;  /* 0x0000010021177810 */ /* 0x000fe40007f1e0ff */
[----:B------:R-:W-:-:S04]  /*7170*/  @!P1 IADD3 R39, P4, P5, R15, R24, R16 ;  /* 0x000000180f279210 */ /* 0x000fc80007d9e010 */
[----:B---3--:R-:W-:Y:S01]  /*7180*/  @!P1 IADD3 R36, P3, R39, R40, RZ ;  /* 0x0000002827249210 */ /* 0x008fe20007f7e0ff */
[----:B--2---:R-:W-:Y:S01]  /*7190*/  IMAD.WIDE.U32 R6, R23, UR6, R34 ;  /* 0x0000000617067c25 */ /* 0x004fe2000f8e0022 */
[----:B----4-:R-:W-:Y:S02]  /*71a0*/  @!P1 IADD3.X R28, R12, R32, R13, P4, P5 ;  /* 0x000000200c1c9210 */ /* 0x010fe400027ea40d */
[----:B------:R-:W-:-:S03]  /*71b0*/  IADD3 R6, P4, R6, UR10, RZ ;  /* 0x0000000a06067c10 */ /* 0x000fc6000ff9e0ff */
[----:B------:R-:W-:Y:S01]  /*71c0*/  @!P1 IMAD.X R37, R28, 0x1, R41, P3 ;  /* 0x000000011c259824 */ /* 0x000fe200018e0629 */
[----:B-----5:R-:W-:-:S04]  /*71d0*/  LOP3.LUT R19, R19, 0xff, RZ, 0xc0, !PT ;  /* 0x000000ff13137812 */ /* 0x020fc800078ec0ff */
[----:B------:R-:W-:-:S05]  /*71e0*/  F2FP.F16.E4M3.UNPACK_B R19, R19 ;  /* 0x00000013ff13723e */ /* 0x000fca00020006ff */
[----:B------:R-:W-:-:S05]  /*71f0*/  HADD2.F32 R26, -RZ, R19.H0_H0 ;  /* 0x20000013ff1a7230 */ /* 0x000fca0000004100 */
[----:B------:R-:W-:Y:S01]  /*7200*/  FMUL R19, R26, R11 ;  /* 0x0000000b1a137220 */ /* 0x000fe20000400000 */
[----:B------:R-:W-:Y:S01]  /*7210*/  IMAD.X R26, RZ, RZ, R27, P0 ;  /* 0x000000ffff1a7224 */ /* 0x000fe200000e061b */
[----:B------:R-:W-:Y:S02]  /*7220*/  ISETP.GE.AND P0, PT, R31, 0x101, PT ;  /* 0x000001011f00780c */ /* 0x000fe40003f06270 */
[----:B------:R-:W-:Y:S01]  /*7230*/  FFMA R19, R180, R10, R19 ;  /* 0x0000000ab4137223 */ /* 0x000fe20000000013 */
[----:B------:R-:W-:Y:S01]  /*7240*/  IMAD R26, R26, UR6, RZ ;  /* 0x000000061a1a7c24 */ /* 0x000fe2000f8e02ff */
[----:B------:R-:W-:-:S03]  /*7250*/  ISETP.LT.OR P2, PT, R30, 0x1, !P0 ;  /* 0x000000011e00780c */ /* 0x000fc60004741670 */
[----:B------:R-:W-:Y:S01]  /*7260*/  IMAD R23, R23, UR7, R26 ;  /* 0x0000000717177c24 */ /* 0x000fe2000f8e021a */
[----:B------:R-:W-:Y:S02]  /*7270*/  F2FP.SATFINITE.E4M3.F32.PACK_AB_MERGE_C R39, RZ, R19, RZ ;  /* 0x00000013ff27723e */ /* 0x000fe400048070ff */
[----:B------:R-:W-:Y:S02]  /*7280*/  PRMT R19, RZ, 0x7610, R19 ;  /* 0x00007610ff137816 */ /* 0x000fe40000000013 */
[----:B------:R-:W-:Y:S01]  /*7290*/  IADD3.X R7, R7, UR11, R23, P4, !PT ;  /* 0x0000000b07077c10 */ /* 0x000fe2000a7fe417 */
[----:B------:R2:W-:Y:S04]  /*72a0*/  @!P1 STG.E.U8 desc[UR16][R36.64+0x39], R39 ;  /* 0x0000392724009986 */ /* 0x0005e8000c101110 */
[----:B------:R-:W3:Y:S01]  /*72b0*/  @!P2 LDG.E.U8 R19, desc[UR16][R6.64] ;  /* 0x000000100613a981 */ /* 0x000ee2000c1e1100 */
[----:B------:R-:W4:Y:S01]  /*72c0*/  @!P2 LDC.64 R28, c[0x0][0x5c0] ;  /* 0x00017000ff1cab82 */ /* 0x000f220000000a00 */
[----:B------:R-:W-:-:S13]  /*72d0*/  ISETP.LT.OR P3, PT, R30, 0x2, !P0 ;  /* 0x000000021e00780c */ /* 0x000fda0004761670 */
[----:B--2---:R-:W2:Y:S01]  /*72e0*/  @!P3 LDC.64 R36, c[0x0][0x5c0] ;  /* 0x00017000ff24bb82 */ /* 0x004ea20000000a00 */
[----:B----4-:R-:W-:-:S04]  /*72f0*/  @!P2 IADD3 R28, P1, P4, R24, R28, R17 ;  /* 0x0000001c181ca210 */ /* 0x010fc80007c3e011 */
[----:B------:R-:W-:Y:S02]  /*7300*/  @!P2 IADD3.X R29, R32, R29, R14, P1, P4 ;  /* 0x0000001d201da210 */ /* 0x000fe40000fe840e */
        /* <DEDUP_REMOVED lines=13> */
[----:B------:R-:W-:Y:S01]  /*73e0*/  IMAD.WIDE.U32 R34, R33, UR6, R34 ;  /* 0x0000000621227c25 */ /* 0x000fe2000f8e0022 */
[----:B------:R-:W-:Y:S02]  /*73f0*/  @!P3 IADD3.X R37, R32, R37, R14, P4, P5 ;  /* 0x000000252025b210 */ /* 0x000fe400027ea40e */
[----:B------:R-:W-:Y:S01]  /*7400*/  ISETP.LT.OR P2, PT, R30, 0x1, !P1 ;  /* 0x000000011e00780c */ /* 0x000fe20004f41670 */
[----:B------:R-:W-:-:S04]  /*7410*/  IMAD R38, R27, UR6, RZ ;  /* 0x000000061b267c24 */ /* 0x000fc8000f8e02ff */
[----:B------:R-:W-:-:S08]  /*7420*/  IMAD R33, R33, UR7, R38 ;  /* 0x0000000721217c24 */ /* 0x000fd0000f8e0226 */
[----:B------:R-:W2:Y:S01]  /*7430*/  @!P2 LDC.64 R38, c[0x0][0x5c0] ;  /* 0x00017000ff26ab82 */ /* 0x000ea20000000a00 */
[----:B----4-:R-:W-:-:S04]  /*7440*/  LOP3.LUT R19, R19, 0xff, RZ, 0xc0, !PT ;  /* 0x000000ff13137812 */ /* 0x010fc800078ec0ff */
[----:B------:R-:W-:-:S05]  /*7450*/  F2FP.F16.E4M3.UNPACK_B R19, R19 ;  /* 0x00000013ff13723e */ /* 0x000fca00020006ff */
[----:B------:R-:W-:Y:S01]  /*7460*/  HADD2.F32 R26, -RZ, R19.H0_H0 ;  /* 0x20000013ff1a7230 */ /* 0x000fe20000004100 */
[----:B------:R-:W-:-:S04]  /*7470*/  PRMT R19, RZ, 0x7610, R19 ;  /* 0x00007610ff137816 */ /* 0x000fc80000000013 */
[----:B------:R-:W-:-:S04]  /*7480*/  FMUL R26, R26, R11 ;  /* 0x0000000b1a1a7220 */ /* 0x000fc80000400000 */
[----:B------:R-:W-:Y:S01]  /*7490*/  FFMA R177, R177, R10, R26 ;  /* 0x0000000ab1b17223 */ /* 0x000fe2000000001a */
[----:B------:R-:W-:-:S04]  /*74a0*/  IADD3 R26, P4, R34, UR10, RZ ;  /* 0x0000000a221a7c10 */ /* 0x000fc8000ff9e0ff */
[----:B------:R-:W-:Y:S02]  /*74b0*/  F2FP.SATFINITE.E4M3.F32.PACK_AB_MERGE_C R177, RZ, R177, RZ ;  /* 0x000000b1ffb1723e */ /* 0x000fe400048070ff */
[----:B------:R-:W-:-:S03]  /*74c0*/  IADD3.X R27, R35, UR11, R33, P4, !PT ;  /* 0x0000000b231b7c10 */ /* 0x000fc6000a7fe421 */
[----:B------:R4:W-:Y:S04]  /*74d0*/  @!P3 STG.E.U8 desc[UR16][R36.64+0x1], R177 ;  /* 0x000001b12400b986 */ /* 0x0009e8000c101110 */
[----:B------:R-:W5:Y:S01]  /*74e0*/  @!P2 LDG.E.U8 R19, desc[UR16][R26.64] ;  /* 0x000000101a13a981 */ /* 0x000f62000c1e1100 */
[----:B---3--:R-:W-:Y:S02]  /*74f0*/  @!P2 IADD3 R29, P4, P5, R17, R24, R16 ;  /* 0x00000018111da210 */ /* 0x008fe40007d9e010 */
[----:B------:R-:W-:Y:S02]  /*7500*/  ISETP.LT.OR P3, PT, R30, 0x2, !P1 ;  /* 0x000000021e00780c */ /* 0x000fe40004f61670 */
[----:B------:R-:W-:-:S11]  /*7510*/  @!P2 IADD3.X R34, R14, R32, R13, P4, P5 ;  /* 0x000000200e22a210 */ /* 0x000fd600027ea40d */
[----:B------:R-:W3:Y:S01]  /*7520*/  @!P3 LDC.64 R40, c[0x0][0x5c0] ;  /* 0x00017000ff28bb82 */ /* 0x000ee20000000a00 */
[----:B-----5:R-:W-:-:S04]  /*7530*/  LOP3.LUT R19, R19, 0xff, RZ, 0xc0, !PT ;  /* 0x000000ff13137812 */ /* 0x020fc800078ec0ff */
        /* <DEDUP_REMOVED lines=9> */
[----:B------:R-:W5:Y:S01]  /*75d0*/  @!P3 LDG.E.U8 R19, desc[UR16][R26.64+0x1] ;  /* 0x000001101a13b981 */ /* 0x000f62000c1e1100 */
[----:B------:R-:W-:Y:S02]  /*75e0*/  @!P3 IADD3 R35, P4, P5, R17, R24, R16 ;  /* 0x000000181123b210 */ /* 0x000fe40007d9e010 */
[----:B------:R-:W-:Y:S02]  /*75f0*/  ISETP.LT.OR P2, PT, R30, 0x9, !P0 ;  /* 0x000000091e00780c */ /* 0x000fe40004741670 */
[----:B------:R-:W-:Y:S02]  /*7600*/  @!P3 IADD3.X R38, R14, R32, R13, P4, P5 ;  /* 0x000000200e26b210 */ /* 0x000fe400027ea40d */
[----:B-----5:R-:W-:-:S04]  /*7610*/  LOP3.LUT R19, R19, 0xff, RZ, 0xc0, !PT ;  /* 0x000000ff13137812 */ /* 0x020fc800078ec0ff */
[----:B------:R-:W-:-:S05]  /*7620*/  F2FP.F16.E4M3.UNPACK_B R19, R19 ;  /* 0x00000013ff13723e */ /* 0x000fca00020006ff */
[----:B------:R-:W-:Y:S01]  /*7630*/  HADD2.F32 R34, -RZ, R19.H0_H0 ;  /* 0x20000013ff227230 */ /* 0x000fe20000004100 */
[----:B------:R-:W-:-:S04]  /*7640*/  PRMT R19, RZ, 0x7610, R19 ;  /* 0x00007610ff137816 */ /* 0x000fc80000000013 */
[----:B----4-:R-:W-:Y:S01]  /*7650*/  FMUL R36, R34, R11 ;  /* 0x0000000b22247220 */ /* 0x010fe20000400000 */
[----:B---3--:R-:W-:-:S03]  /*7660*/  @!P3 IADD3 R34, P4, R35, R40, RZ ;  /* 0x000000282322b210 */ /* 0x008fc60007f9e0ff */
[----:B------:R-:W-:Y:S02]  /*7670*/  FFMA R36, R171, R10, R36 ;  /* 0x0000000aab247223 */ /* 0x000fe40000000024 */
[----:B------:R-:W-:-:S03]  /*7680*/  @!P3 IMAD.X R35, R38, 0x1, R41, P4 ;  /* 0x000000012623b824 */ /* 0x000fc600020e0629 */
[----:B--2---:R-:W-:Y:S02]  /*7690*/  F2FP.SATFINITE.E4M3.F32.PACK_AB_MERGE_C R23, RZ, R36, RZ ;  /* 0x00000024ff17723e */ /* 0x004fe400048070ff */
[----:B------:R-:W2:Y:S03]  /*76a0*/  @!P2 LDC.64 R36, c[0x0][0x5c0] ;  /* 0x00017000ff24ab82 */ /* 0x000ea60000000a00 */
[----:B------:R3:W-:Y:S04]  /*76b0*/  @!P3 STG.E.U8 desc[UR16][R34.64+0x1], R23 ;  /* 0x000001172200b986 */ /* 0x0007e8000c101110 */
[----:B------:R-:W4:Y:S01]  /*76c0*/  @!P2 LDG.E.U8 R19, desc[UR16][R6.64+0x8] ;  /* 0x000008100613a981 */ /* 0x000f22000c1e1100 */
[----:B------:R-:W-:-:S02]  /*76d0*/  ISETP.LT.OR P3, PT, R30, 0xa, !P0 ;  /* 0x0000000a1e00780c */ /* 0x000fc40004761670 */
        /* <DEDUP_REMOVED lines=12> */
[----:B------:R-:W-:-:S13]  /*77a0*/  ISETP.LT.OR P2, PT, R30, 0x9, !P1 ;  /* 0x000000091e00780c */ /* 0x000fda0004f41670 */
[----:B------:R-:W5:Y:S01]  /*77b0*/  @!P2 LDC.64 R40, c[0x0][0x5c0] ;  /* 0x00017000ff28ab82 */ /* 0x000f620000000a00 */
[----:B----4-:R-:W-:-:S04]  /*77c0*/  LOP3.LUT R19, R19, 0xff, RZ, 0xc0, !PT ;  /* 0x000000ff13137812 */ /* 0x010fc800078ec0ff */
[----:B------:R-:W-:-:S05]  /*77d0*/  F2FP.F16.E4M3.UNPACK_B R19, R19 ;  /* 0x00000013ff13723e */ /* 0x000fca00020006ff */
[----:B------:R-:W-:-:S05]  /*77e0*/  HADD2.F32 R34, -RZ, R19.H0_H0 ;  /* 0x20000013ff227230 */ /* 0x000fca0000004100 */
[----:B------:R-:W-:Y:S01]  /*77f0*/  FMUL R19, R34, R11 ;  /* 0x0000000b22137220 */ /* 0x000fe20000400000 */
[----:B--2---:R-:W-:-:S03]  /*7800*/  @!P3 IADD3 R34, P4, P5, R24, R36, R17 ;  /* 0x000000241822b210 */ /* 0x004fc60007d9e011 */
[----:B------:R-:W-:Y:S01]  /*7810*/  FFMA R19, R168, R10, R19 ;  /* 0x0000000aa8137223 */ /* 0x000fe20000000013 */
[----:B------:R-:W-:-:S04]  /*7820*/  @!P3 IADD3.X R35, R32, R37, R14, P4, P5 ;  /* 0x000000252023b210 */ /* 0x000fc800027ea40e */
[----:B---3--:R-:W-:Y:S02]  /*7830*/  F2FP.SATFINITE.E4M3.F32.PACK_AB_MERGE_C R23, RZ, R19, RZ ;  /* 0x00000013ff17723e */ /* 0x008fe400048070ff */
[----:B------:R-:W-:-:S03]  /*7840*/  PRMT R19, RZ, 0x7610, R19 ;  /* 0x00007610ff137816 */ /* 0x000fc60000000013 */
[----:B------:R2:W-:Y:S04]  /*7850*/  @!P3 STG.E.U8 desc[UR16][R34.64+0x9], R23 ;  /* 0x000009172200b986 */ /* 0x0005e8000c101110 */
[----:B------:R-:W3:Y:S01]  /*7860*/  @!P2 LDG.E.U8 R19, desc[UR16][R26.64+0x8] ;  /* 0x000008101a13a981 */ /* 0x000ee2000c1e1100 */
[----:B------:R-:W-:Y:S02]  /*7870*/  @!P2 IADD3 R29, P4, P5, R17, R24, R16 ;  /* 0x00000018111da210 */ /* 0x000fe40007d9e010 */
[----:B------:R-:W-:Y:S02]  /*7880*/  ISETP.LT.OR P3, PT, R30, 0xa, !P1 ;  /* 0x0000000a1e00780c */ /* 0x000fe40004f61670 */
[----:B------:R-:W-:Y:S02]  /*7890*/  @!P2 IADD3.X R38, R14, R32, R13, P4, P5 ;  /* 0x000000200e26a210 */ /* 0x000fe400027ea40d */
[----:B---3--:R-:W-:-:S04]  /*78a0*/  LOP3.LUT R19, R19, 0xff, RZ, 0xc0, !PT ;  /* 0x000000ff13137812 */ /* 0x008fc800078ec0ff */
[----:B------:R-:W-:-:S05]  /*78b0*/  F2FP.F16.E4M3.UNPACK_B R19, R19 ;  /* 0x00000013ff13723e */ /* 0x000fca00020006ff */
[----:B------:R-:W-:Y:S01]  /*78c0*/  HADD2.F32 R28, -RZ, R19.H0_H0 ;  /* 0x20000013ff1c7230 */ /* 0x000fe20000004100 */
[----:B------:R-:W-:-:S04]  /*78d0*/  PRMT R19, RZ, 0x7610, R19 ;  /* 0x00007610ff137816 */ /* 0x000fc80000000013 */
[----:B------:R-:W-:Y:S01]  /*78e0*/  FMUL R36, R28, R11 ;  /* 0x0000000b1c247220 */ /* 0x000fe20000400000 */
[----:B-----5:R-:W-:-:S03]  /*78f0*/  @!P2 IADD3 R28, P4, R29, R40, RZ ;  /* 0x000000281d1ca210 */ /* 0x020fc60007f9e0ff */
[----:B------:R-:W-:Y:S02]  /*7900*/  FFMA R36, R165, R10, R36 ;  /* 0x0000000aa5247223 */ /* 0x000fe40000000024 */
[----:B------:R-:W-:Y:S02]  /*7910*/  @!P2 IMAD.X R29, R38, 0x1, R41, P4 ;  /* 0x00000001261da824 */ /* 0x000fe400020e0629 */
[----:B------:R-:W3:Y:S01]  /*7920*/  @!P3 LDC.64 R40, c[0x0][0x5c0] ;  /* 0x00017000ff28bb82 */ /* 0x000ee20000000a00 */
[----:B--2---:R-:W-:-:S05]  /*7930*/  F2FP.SATFINITE.E4M3.F32.PACK_AB_MERGE_C R23, RZ, R36, RZ ;  /* 0x00000024ff17723e */ /* 0x004fca00048070ff */
[----:B------:R2:W-:Y:S04]  /*7940*/  @!P2 STG.E.U8 desc[UR16][R28.64+0x8], R23 ;  /* 0x000008171c00a986 */ /* 0x0005e8000c101110 */
[----:B------:R-:W4:Y:S01]  /*7950*/  @!P3 LDG.E.U8 R19, desc[UR16][R26.64+0x9] ;  /* 0x000009101a13b981 */ /* 0x000f22000c1e1100 */
[----:B------:R-:W-:Y:S02]  /*7960*/  @!P3 IADD3 R35, P4, P5, R17, R24, R16 ;  /* 0x000000181123b210 */ /* 0x000fe40007d9e010 */
[----:B------:R-:W-:Y:S02]  /*7970*/  ISETP.LT.OR P2, PT, R30, 0x11, !P0 ;  /* 0x000000111e00780c */ /* 0x000fe40004741670 */
[----:B------:R-:W-:Y:S02]  /*7980*/  @!P3 IADD3.X R38, R14, R32, R13, P4, P5 ;  /* 0x000000200e26b210 */ /* 0x000fe400027ea40d */
[----:B----4-:R-:W-:-:S04]  /*7990*/  LOP3.LUT R19, R19, 0xff, RZ, 0xc0, !PT ;  /* 0x000000ff13137812 */ /* 0x010fc800078ec0ff */
[----:B------:R-:W-:-:S05]  /*79a0*/  F2FP.F16.E4M3.UNPACK_B R19, R19 ;  /* 0x00000013ff13723e */ /* 0x000fca00020006ff */
[----:B------:R-:W-:Y:S01]  /*79b0*/  HADD2.F32 R34, -RZ, R19.H0_H0 ;  /* 0x20000013ff227230 */ /* 0x000fe20000004100 */
[----:B------:R-:W-:-:S04]  /*79c0*/  PRMT R19, RZ, 0x7610, R19 ;  /* 0x00007610ff137816 */ /* 0x000fc80000000013 */
[----:B------:R-:W-:Y:S01]  /*79d0*/  FMUL R36, R34, R11 ;  /* 0x0000000b22247220 */ /* 0x000fe20000400000 */
        /* <DEDUP_REMOVED lines=53> */
[----:B------:R-:W-:-:S05]  /*7d30*/  HADD2.F32 R34, -RZ, R19.H0_H0 ;  /* 0x20000013ff227230 */ /* 0x000fca0000004100 */
[----:B------:R-:W-:Y:S01]  /*7d40*/  FMUL R19, R34, R11 ;  /* 0x0000000b22137220 */ /* 0x000fe20000400000 */
[----:B---3--:R-:W-:-:S03]  /*7d50*/  @!P3 IADD3 R34, P4, R35, R38, RZ ;  /* 0x000000262322b210 */ /* 0x008fc60007f9e0ff */
[----:B------:R-:W-:Y:S02]  /*7d60*/  FFMA R19, R154, R10, R19 ;  /* 0x0000000a9a137223 */ /* 0x000fe40000000013 */
[----:B------:R-:W-:Y:S02]  /*7d70*/  @!P3 IMAD.X R35, R36, 0x1, R39, P4 ;  /* 0x000000012423b824 */ /* 0x000fe400020e0627 */
[----:B------:R-:W3:Y:S01]  /*7d80*/  @!P2 LDC.64 R38, c[0x0][0x5c0] ;  /* 0x00017000ff26ab82 */ /* 0x000ee20000000a00 */
[----:B--2---:R-:W-:Y:S02]  /*7d90*/  F2FP.SATFINITE.E4M3.F32.PACK_AB_MERGE_C R23, RZ, R19, RZ ;  /* 0x00000013ff17723e */ /* 0x004fe400048070ff */
[----:B------:R-:W-:-:S03]  /*7da0*/  PRMT R19, RZ, 0x7610, R19 ;  /* 0x00007610ff137816 */ /* 0x000fc60000000013 */
[----:B------:R2:W-:Y:S04]  /*7db0*/  @!P3 STG.E.U8 desc[UR16][R34.64+0x11], R23 ;  /* 0x000011172200b986 */ /* 0x0005e8000c101110 */
[----:B------:R-:W4:Y:S01]  /*7dc0*/  @!P2 LDG.E.U8 R19, desc[UR16][R6.64+0x18] ;  /* 0x000018100613a981 */ /* 0x000f22000c1e1100 */
[----:B------:R-:W-:Y:S02]  /*7dd0*/  ISETP.LT.OR P3, PT, R30, 0x1a, !P0 ;  /* 0x0000001a1e00780c */ /* 0x000fe40004761670 */
[----:B----4-:R-:W-:-:S04]  /*7de0*/  LOP3.LUT R19, R19, 0xff, RZ, 0xc0, !PT ;  /* 0x000000ff13137812 */ /* 0x010fc800078ec0ff */
[----:B------:R-:W-:-:S05]  /*7df0*/  F2FP.F16.E4M3.UNPACK_B R19, R19 ;  /* 0x00000013ff13723e */ /* 0x000fca00020006ff */
[----:B------:R-:W-:Y:S01]  /*7e00*/  HADD2.F32 R28, -RZ, R19.H0_H0 ;  /* 0x20000013ff1c7230 */ /* 0x000fe20000004100 */
[----:B------:R-:W-:-:S04]  /*7e10*/  PRMT R19, RZ, 0x7610, R19 ;  /* 0x00007610ff137816 */ /* 0x000fc80000000013 */
[----:B------:R-:W-:Y:S01]  /*7e20*/  FMUL R36, R28, R11 ;  /* 0x0000000b1c247220 */ /* 0x000fe20000400000 */
[----:B---3--:R-:W-:-:S03]  /*7e30*/  @!P2 IADD3 R28, P4, P5, R24, R38, R17 ;  /* 0x00000026181ca210 */ /* 0x008fc60007d9e011 */
[----:B------:R-:W-:Y:S01]  /*7e40*/  FFMA R36, R153, R10, R36 ;  /* 0x0000000a99247223 */ /* 0x000fe20000000024 */
[----:B------:R-:W-:Y:S02]  /*7e50*/  @!P2 IADD3.X R29, R32, R39, R14, P4, P5 ;  /* 0x00000027201da210 */ /* 0x000fe400027ea40e */
[----:B------:R-:W3:Y:S02]  /*7e60*/  @!P3 LDC.64 R38, c[0x0][0x5c0] ;  /* 0x00017000ff26bb82 */ /* 0x000ee40000000a00 */
[----:B--2---:R-:W-:-:S05]  /*7e70*/  F2FP.SATFINITE.E4M3.F32.PACK_AB_MERGE_C R23, RZ, R36, RZ ;  /* 0x00000024ff17723e */ /* 0x004fca00048070ff */
        /* <DEDUP_REMOVED lines=73> */
[----:B------:R-:W-:-:S11]  /*8310*/  @!P2 IADD3.X R36, R14, R32, R13, P4, P5 ;  /* 0x000000200e24a210 */ /* 0x000fd600027ea40d */
[----:B------:R-:W5:Y:S01]  /*8320*/  @!P3 LDC.64 R40, c[0x0][0x5c0] ;  /* 0x00017000ff28bb82 */ /* 0x000f620000000a00 */
[----:B----4-:R-:W-:-:S04]  /*8330*/  LOP3.LUT R19, R19, 0xff, RZ, 0xc0, !PT ;  /* 0x000000ff13137812 */ /* 0x010fc800078ec0ff */
[----:B------:R-:W-:-:S05]  /*8340*/  F2FP.F16.E4M3.UNPACK_B R19, R19 ;  /* 0x00000013ff13723e */ /* 0x000fca00020006ff */
[----:B------:R-:W-:-:S05]  /*8350*/  HADD2.F32 R28, -RZ, R19.H0_H0 ;  /* 0x20000013ff1c7230 */ /* 0x000fca0000004100 */
[----:B------:R-:W-:Y:S01]  /*8360*/  FMUL R19, R28, R11 ;  /* 0x0000000b1c137220 */ /* 0x000fe20000400000 */
[----:B---3--:R-:W-:-:S03]  /*8370*/  @!P2 IADD3 R28, P4, R29, R38, RZ ;  /* 0x000000261d1ca210 */ /* 0x008fc60007f9e0ff */
[----:B------:R-:W-:Y:S02]  /*8380*/  FFMA R19, R140, R10, R19 ;  /* 0x0000000a8c137223 */ /* 0x000fe40000000013 */
[----:B------:R-:W-:-:S03]  /*8390*/  @!P2 IMAD.X R29, R36, 0x1, R39, P4 ;  /* 0x00000001241da824 */ /* 0x000fc600020e0627 */
[----:B--2---:R-:W-:Y:S02]  /*83a0*/  F2FP.SATFINITE.E4M3.F32.PACK_AB_MERGE_C R23, RZ, R19, RZ ;  /* 0x00000013ff17723e */ /* 0x004fe400048070ff */
        /* <DEDUP_REMOVED lines=87> */
[----:B------:R-:W-:-:S13]  /*8920*/  ISETP.LT.OR P2, PT, R30, 0x31, !P1 ;  /* 0x000000311e00780c */ /* 0x000fda0004f41670 */
[----:B------:R-:W5:Y:S01]  /*8930*/  @!P2 LDC.64 R40, c[0x0][0x5c0] ;  /* 0x00017000ff28ab82 */ /* 0x000f620000000a00 */
[----:B----4-:R-:W-:-:S04]  /*8940*/  LOP3.LUT R19, R19, 0xff, RZ, 0xc0, !PT ;  /* 0x000000ff13137812 */ /* 0x010fc800078ec0ff */
[----:B------:R-:W-:-:S05]  /*8950*/  F2FP.F16.E4M3.UNPACK_B R19, R19 ;  /* 0x00000013ff13723e */ /* 0x000fca00020006ff */
[----:B------:R-:W-:Y:S01]  /*8960*/  HADD2.F32 R34, -RZ, R19.H0_H0 ;  /* 0x20000013ff227230 */ /* 0x000fe20000004100 */
[----:B------:R-:W-:-:S04]  /*8970*/  PRMT R19, RZ, 0x7610, R19 ;  /* 0x00007610ff137816 */ /* 0x000fc80000000013 */
[----:B------:R-:W-:Y:S01]  /*8980*/  FMUL R36, R34, R11 ;  /* 0x0000000b22247220 */ /* 0x000fe20000400000 */
[----:B---3--:R-:W-:-:S03]  /*8990*/  @!P3 IADD3 R34, P4, P5, R24, R38, R17 ;  /* 0x000000261822b210 */ /* 0x008fc60007d9e011 */
[----:B------:R-:W-:Y:S01]  /*89a0*/  FFMA R36, R127, R10, R36 ;  /* 0x0000000a7f247223 */ /* 0x000fe20000000024 */
[----:B------:R-:W-:-:S04]  /*89b0*/  @!P3 IADD3.X R35, R32, R39, R14, P4, P5 ;  /* 0x000000272023b210 */ /* 0x000fc800027ea40e */
[----:B--2---:R-:W-:-:S05]  /*89c0*/  F2FP.SATFINITE.E4M3.F32.PACK_AB_MERGE_C R23, RZ, R36, RZ ;  /* 0x00000024ff17723e */ /* 0x004fca00048070ff */
        /* <DEDUP_REMOVED lines=38> */
[----:B--2---:R-:W-:-:S03]  /*8c30*/  @!P2 IADD3 R28, P3, P4, R24, R36, R17 ;  /* 0x00000024181ca210 */ /* 0x004fc60007c7e011 */
[----:B------:R-:W-:Y:S01]  /*8c40*/  FFMA R19, R20, R10, R19 ;  /* 0x0000000a14137223 */ /* 0x000fe20000000013 */
[----:B------:R-:W-:-:S04]  /*8c50*/  @!P2 IADD3.X R29, R32, R37, R14, P3, P4 ;  /* 0x00000025201da210 */ /* 0x000fc80001fe840e */
[----:B------:R-:W-:Y:S02]  /*8c60*/  F2FP.SATFINITE.E4M3.F32.PACK_AB_MERGE_C R23, RZ, R19, RZ ;  /* 0x00000013ff17723e */ /* 0x000fe400048070ff */
[----:B------:R-:W-:-:S03]  /*8c70*/  PRMT R19, RZ, 0x7610, R19 ;  /* 0x00007610ff137816 */ /* 0x000fc60000000013 */
[----:B------:R2:W-:Y:S04]  /*8c80*/  @!P2 STG.E.U8 desc[UR16][R28.64+0x38], R23 ;  /* 0x000038171c00a986 */ /* 0x0005e8000c101110 */
[----:B------:R4:W5:Y:S01]  /*8c90*/  @!P0 LDG.E.U8 R19, desc[UR16][R6.64+0x39] ;  /* 0x0000391006138981 */ /* 0x000962000c1e1100 */
[----:B------:R-:W-:Y:S02]  /*8ca0*/  ISETP.LT.OR P2, PT, R30, 0x39, !P1 ;  /* 0x000000391e00780c */ /* 0x000fe40004f41670 */
[----:B---3--:R-:W-:-:S04]  /*8cb0*/  @!P0 IADD3 R34, P3, P4, R24, R34, R17 ;  /* 0x0000002218228210 */ /* 0x008fc80007c7e011 */
[----:B------:R-:W-:Y:S02]  /*8cc0*/  @!P0 IADD3.X R35, R32, R35, R14, P3, P4 ;  /* 0x0000002320238210 */ /* 0x000fe40001fe840e */
[----:B----4-:R-:W-:Y:S02]  /*8cd0*/  PRMT R6, RZ, 0x7610, R6 ;  /* 0x00007610ff067816 */ /* 0x010fe40000000006 */
[----:B-----5:R-:W-:-:S04]  /*8ce0*/  LOP3.LUT R19, R19, 0xff, RZ, 0xc0, !PT ;  /* 0x000000ff13137812 */ /* 0x020fc800078ec0ff */
[----:B------:R-:W-:-:S05]  /*8cf0*/  F2FP.F16.E4M3.UNPACK_B R19, R19 ;  /* 0x00000013ff13723e */ /* 0x000fca00020006ff */
[----:B------:R-:W-:-:S05]  /*8d00*/  HADD2.F32 R20, -RZ, R19.H0_H0 ;  /* 0x20000013ff147230 */ /* 0x000fca0000004100 */
[----:B------:R-:W-:-:S04]  /*8d10*/  FMUL R19, R20, R11 ;  /* 0x0000000b14137220 */ /* 0x000fc80000400000 */
[----:B------:R-:W-:Y:S02]  /*8d20*/  FFMA R19, R22, R10, R19 ;  /* 0x0000000a16137223 */ /* 0x000fe40000000013 */
[----:B--2---:R-:W2:Y:S03]  /*8d30*/  @!P2 LDC.64 R22, c[0x0][0x5c0] ;  /* 0x00017000ff16ab82 */ /* 0x004ea60000000a00 */
[----:B------:R-:W-:-:S05]  /*8d40*/  F2FP.SATFINITE.E4M3.F32.PACK_AB_MERGE_C R19, RZ, R19, RZ ;  /* 0x00000013ff13723e */ /* 0x000fca00048070ff */
[----:B------:R3:W-:Y:S04]  /*8d50*/  @!P0 STG.E.U8 desc[UR16][R34.64+0x39], R19 ;  /* 0x0000391322008986 */ /* 0x0007e8000c101110 */
[----:B------:R-:W4:Y:S01]  /*8d60*/  @!P2 LDG.E.U8 R6, desc[UR16][R26.64+0x38] ;  /* 0x000038101a06a981 */ /* 0x000f22000c1e1100 */
[----:B------:R-:W-:Y:S01]  /*8d70*/  @!P2 IADD3 R7, P0, P3, R17, R24, R16 ;  /* 0x000000181107a210 */ /* 0x000fe20007b1e010 */
[----:B------:R-:W-:Y:S01]  /*8d80*/  BSSY B1, `(.L_x_34) ;  /* 0x000000f000017945 */ /* 0x000fe20003800000 */
[----:B------:R-:W-:Y:S02]  /*8d90*/  ISETP.LT.OR P1, PT, R30, 0x3a, !P1 ;  /* 0x0000003a1e00780c */ /* 0x000fe40004f21670 */
[----:B---3--:R-:W-:Y:S02]  /*8da0*/  PRMT R19, RZ, 0x7610, R19 ;  /* 0x00007610ff137816 */ /* 0x008fe40000000013 */
        /* <DEDUP_REMOVED lines=9> */
[----:B------:R2:W-:Y:S01]  /*8e40*/  @!P2 STG.E.U8 desc[UR16][R6.64+0x38], R21 ;  /* 0x000038150600a986 */ /* 0x0005e2000c101110 */
[----:B------:R-:W-:Y:S05]  /*8e50*/  @P1 BRA `(.L_x_35) ;  /* 0x0000000000041947 */ /* 0x000fea0003800000 */
[----:B------:R3:W5:Y:S02]  /*8e60*/  LDG.E.U8 R19, desc[UR16][R26.64+0x39] ;  /* 0x000039101a137981 */ /* 0x000764000c1e1100 */
.L_x_35:
[----:B------:R-:W-:Y:S05]  /*8e70*/  BSYNC B1 ;  /* 0x0000000000017941 */ /* 0x000fea0003800000 */
.L_x_34:
[----:B------:R-:W-:Y:S05]  /*8e80*/  @P1 BRA `(.L_x_36) ;  /* 0x0000003c00381947 */ /* 0x000fea0003800000 */
[----:B-----5:R-:W-:Y:S01]  /*8e90*/  LOP3.LUT R19, R19, 0xff, RZ, 0xc0, !PT ;  /* 0x000000ff13137812 */ /* 0x020fe200078ec0ff */
[----:B------:R-:W-:Y:S01]  /*8ea0*/  ULDC.64 UR6, c[0x0][0x5c0] ;  /* 0x0001700000067ab9 */ /* 0x000fe20000000a00 */
[----:B------:R-:W-:Y:S02]  /*8eb0*/  IADD3 R24, P0, P1, R17, R24, R16 ;  /* 0x0000001811187210 */ /* 0x000fe4000791e010 */
[----:B------:R-:W-:Y:S02]  /*8ec0*/  F2FP.F16.E4M3.UNPACK_B R19, R19 ;  /* 0x00000013ff13723e */ /* 0x000fe400020006ff */
[----:B------:R-:W-:-:S03]  /*8ed0*/  IADD3.X R32, R14, R32, R13, P0, P1 ;  /* 0x000000200e207210 */ /* 0x000fc600007e240d */
[----:B--2---:R-:W-:-:S05]  /*8ee0*/  HADD2.F32 R6, -RZ, R19.H0_H0 ;  /* 0x20000013ff067230 */ /* 0x004fca0000004100 */
[----:B------:R-:W-:Y:S01]  /*8ef0*/  FMUL R7, R6, R11 ;  /* 0x0000000b06077220 */ /* 0x000fe20000400000 */
[----:B------:R-:W-:-:S03]  /*8f00*/  IADD3 R6, P0, R24, UR6, RZ ;  /* 0x0000000618067c10 */ /* 0x000fc6000ff1e0ff */
[----:B------:R-:W-:Y:S01]  /*8f10*/  FFMA R120, R120, R10, R7 ;  /* 0x0000000a78787223 */ /* 0x000fe20000000007 */
[----:B------:R-:W-:-:S04]  /*8f20*/  IADD3.X R7, R32, UR7, RZ, P0, !PT ;  /* 0x0000000720077c10 */ /* 0x000fc800087fe4ff */
[----:B------:R-:W-:-:S05]  /*8f30*/  F2FP.SATFINITE.E4M3.F32.PACK_AB_MERGE_C R19, RZ, R120, RZ ;  /* 0x00000078ff13723e */ /* 0x000fca00048070ff */
[----:B------:R4:W-:Y:S01]  /*8f40*/  STG.E.U8 desc[UR16][R6.64+0x39], R19 ;  /* 0x0000391306007986 */ /* 0x0009e2000c101110 */
[----:B------:R-:W-:Y:S05]  /*8f50*/  BRA `(.L_x_36) ;  /* 0x0000003c00047947 */ /* 0x000fea0003800000 */
.L_x_33:
[----:B------:R-:W-:Y:S01]  /*8f60*/  ISETP.GE.AND P0, PT, R31, 0x9, PT ;  /* 0x000000091f00780c */ /* 0x000fe20003f06270 */
[----:B------:R-:W-:Y:S01]  /*8f70*/  STL.64 [R1+0x38], R170 ;  /* 0x000038aa01007387 */ /* 0x000fe20000100a00 */
[----:B------:R-:W-:Y:S01]  /*8f80*/  LOP3.LUT R9, R9, 0xfffffbff, RZ, 0xc0, !PT ;  /* 0xfffffbff09097812 */ /* 0x000fe200078ec0ff */
[-C--:B--2---:R-:W-:Y:S01]  /*8f90*/  FMUL R209, R209, R10.reuse ;  /* 0x0000000ad1d17220 */ /* 0x084fe20000400000 */
[C---:B------:R-:W-:Y:S01]  /*8fa0*/  ISETP.LT.OR P4, PT, R30.reuse, 0x1, !P0 ;  /* 0x000000011e00780c */ /* 0x040fe20004781670 */
[----:B------:R2:W-:Y:S01]  /*8fb0*/  STL.64 [R1+0x30], R162 ;  /* 0x000030a201007387 */ /* 0x0005e20000100a00 */
[C---:B------:R-:W-:Y:S01]  /*8fc0*/  ISETP.LT.OR P3, PT, R30.reuse, 0x2, !P0 ;  /* 0x000000021e00780c */ /* 0x040fe20004761670 */
[-C--:B------:R-:W-:Y:S01]  /*8fd0*/  FMUL R131, R131, R10.reuse ;  /* 0x0000000a83837220 */ /* 0x080fe20000400000 */
[C---:B------:R-:W-:Y:S01]  /*8fe0*/  ISETP.LT.OR P1, PT, R30.reuse, 0x9, !P0 ;  /* 0x000000091e00780c */ /* 0x040fe20004721670 */
[----:B------:R3:W-:Y:S01]  /*8ff0*/  STL.64 [R1+0x28], R120 ;  /* 0x0000287801007387 */ /* 0x0007e20000100a00 */
[----:B------:R-:W-:Y:S01]  /*9000*/  ISETP.LT.OR P6, PT, R30, 0xa, !P0 ;  /* 0x0000000a1e00780c */ /* 0x000fe200047c1670 */
[----:B------:R-:W-:Y:S01]  /*9010*/  FMUL R210, R210, R10 ;  /* 0x0000000ad2d27220 */ /* 0x000fe20000400000 */
[----:B------:R-:W-:Y:S01]  /*9020*/  LOP3.LUT R25, R25, 0xfffffffd, RZ, 0xc0, !PT ;  /* 0xfffffffd19197812 */ /* 0x000fe200078ec0ff */
[----:B------:R-:W-:Y:S01]  /*9030*/  STL.64 [R1+0x20], R20 ;  /* 0x0000201401007387 */ /* 0x000fe20000100a00 */
[----:B------:R-:W-:-:S02]  /*9040*/  LOP3.LUT R33, R33, 0xfffff7ff, RZ, 0xc0, !PT ;  /* 0xfffff7ff21217812 */ /* 0x000fc400078ec0ff */
[----:B------:R-:W-:Y:S01]  /*9050*/  F2FP.SATFINITE.E4M3.F32.PACK_AB_MERGE_C R209, RZ, R209, RZ ;  /* 0x000000d1ffd1723e */ /* 0x000fe200048070ff */
[----:B------:R-:W4:Y:S01]  /*9060*/  @!P4 LDC.64 R6, c[0x0][0x5c0] ;  /* 0x00017000ff06cb82 */ /* 0x000f220000000a00 */
[----:B------:R-:W-:Y:S01]  /*9070*/  @P4 LOP3.LUT R9, R9, 0x400, RZ, 0xfc, !PT ;  /* 0x0000040009094812 */ /* 0x000fe200078efcff */
[----:B------:R-:W-:Y:S01]  /*9080*/  STL.64 [R1+0x18], R4 ;  /* 0x0000180401007387 */ /* 0x000fe20000100a00 */
[----:B------:R-:W-:Y:S02]  /*9090*/  F2FP.SATFINITE.E4M3.F32.PACK_AB_MERGE_C R131, RZ, R131, RZ ;  /* 0x00000083ff83723e */ /* 0x000fe400048070ff */
[----:B------:R-:W-:Y:S01]  /*90a0*/  LOP3.LUT R9, R9, 0xfffffffb, RZ, 0xc0, !PT ;  /* 0xfffffffb09097812 */ /* 0x000fe200078ec0ff */
[----:B------:R3:W-:Y:S01]  /*90b0*/  STL.64 [R1+0x10], R2 ;  /* 0x0000100201007387 */ /* 0x0007e20000100a00 */
[----:B------:R-:W-:Y:S01]  /*90c0*/  @P6 LOP3.LUT R25, R25, 0x2, RZ, 0xfc, !PT ;  /* 0x0000000219196812 */ /* 0x000fe200078efcff */
[----:B------:R-:W0:Y:S01]  /*90d0*/  @!P3 LDC.64 R26, c[0x0][0x5c0] ;  /* 0x00017000ff1abb82 */ /* 0x000e220000000a00 */
[----:B------:R-:W-:-:S02]  /*90e0*/  F2FP.SATFINITE.E4M3.F32.PACK_AB_MERGE_C R103, RZ, R210, RZ ;  /* 0x000000d2ff67723e */ /* 0x000fc400048070ff */
[----:B------:R-:W-:-:S05]  /*90f0*/  LOP3.LUT R25, R25, 0xffffffef, RZ, 0xc0, !PT ;  /* 0xffffffef19197812 */ /* 0x000fca00078ec0ff */
[----:B------:R-:W1:Y:S01]  /*9100*/  @!P1 LDC.64 R28, c[0x0][0x5c0] ;  /* 0x00017000ff1c9b82 */ /* 0x000e620000000a00 */
[----:B----4-:R-:W-:-:S04]  /*9110*/  @!P4 IADD3 R96, P2, P5, R24, R6, R16 ;  /* 0x000000061860c210 */ /* 0x010fc80007d5e010 */
[----:B------:R-:W-:-:S03]  /*9120*/  @!P4 IADD3.X R97, R32, R7, R13, P2, P5 ;  /* 0x000000072061c210 */ /* 0x000fc600017ea40d */
[----:B------:R-:W4:Y:S01]  /*9130*/  @!P6 LDC.64 R6, c[0x0][0x5c0] ;  /* 0x00017000ff06eb82 */ /* 0x000f220000000a00 */
[----:B------:R-:W-:Y:S02]  /*9140*/  ISETP.LT.OR P4, PT, R30, 0x11, !P0 ;  /* 0x000000111e00780c */ /* 0x000fe40004781670 */
[----:B0-----:R-:W-:-:S04]  /*9150*/  @!P3 IADD3 R100, P2, P5, R24, R26, R16 ;  /* 0x0000001a1864b210 */ /* 0x001fc80007d5e010 */
[----:B------:R-:W-:Y:S02]  /*9160*/  @!P3 IADD3.X R101, R32, R27, R13, P2, P5 ;  /* 0x0000001b2065b210 */ /* 0x000fe400017ea40d */
[----:B-1----:R-:W-:-:S04]  /*9170*/  @!P1 IADD3 R104, P2, P5, R24, R28, R16 ;  /* 0x0000001c18689210 */ /* 0x002fc80007d5e010 */
[----:B------:R-:W-:Y:S02]  /*9180*/  @!P1 IADD3.X R105, R32, R29, R13, P2, P5 ;  /* 0x0000001d20699210 */ /* 0x000fe400017ea40d */
[----:B------:R-:W-:-:S04]  /*9190*/  @P4 LOP3.LUT R25, R25, 0x10, RZ, 0xfc, !PT ;  /* 0x0000001019194812 */ /* 0x000fc800078efcff */
[----:B------:R-:W-:Y:S02]  /*91a0*/  LOP3.LUT R25, R25, 0xffffffdf, RZ, 0xc0, !PT ;  /* 0xffffffdf19197812 */ /* 0x000fe400078ec0ff */
[----:B----4-:R-:W-:-:S04]  /*91b0*/  @!P6 IADD3 R108, P2, P5, R24, R6, R16 ;  /* 0x00000006186ce210 */ /* 0x010fc80007d5e010 */
[----:B------:R-:W-:Y:S02]  /*91c0*/  @!P6 IADD3.X R109, R32, R7, R13, P2, P5 ;  /* 0x00000007206de210 */ /* 0x000fe400017ea40d */
[----:B------:R-:W0:Y:S02]  /*91d0*/  @!P4 LDC.64 R6, c[0x0][0x5c0] ;  /* 0x00017000ff06cb82 */ /* 0x000e240000000a00 */
[----:B0-----:R-:W-:-:S04]  /*91e0*/  @!P4 IADD3 R114, P2, P5, R24, R6, R16 ;  /* 0x000000061872c210 */ /* 0x001fc80007d5e010 */
[----:B------:R-:W-:Y:S02]  /*91f0*/  @!P4 IADD3.X R115, R32, R7, R13, P2, P5 ;  /* 0x000000072073c210 */ /* 0x000fe400017ea40d */
[----:B------:R-:W-:-:S13]  /*9200*/  ISETP.LT.OR P4, PT, R30, 0x12, !P0 ;  /* 0x000000121e00780c */ /* 0x000fda0004781670 */
[----:B------:R-:W0:Y:S01]  /*9210*/  @!P4 LDC.64 R6, c[0x0][0x5c0] ;  /* 0x00017000ff06cb82 */ /* 0x000e220000000a00 */
[----:B------:R-:W-:-:S04]  /*9220*/  @P4 LOP3.LUT R25, R25, 0x20, RZ, 0xfc, !PT ;  /* 0x0000002019194812 */ /* 0x000fc800078efcff */
[----:B------:R-:W-:Y:S02]  /*9230*/  LOP3.LUT R25, R25, 0xffffffbf, RZ, 0xc0, !PT ;  /* 0xffffffbf19197812 */ /* 0x000fe400078ec0ff */
[----:B0-----:R-:W-:-:S04]  /*9240*/  @!P4 IADD3 R116, P2, P5, R24, R6, R16 ;  /* 0x000000061874c210 */ /* 0x001fc80007d5e010 */
[----:B------:R-:W-:Y:S02]  /*9250*/  @!P4 IADD3.X R117, R32, R7, R13, P2, P5 ;  /* 0x000000072075c210 */ /* 0x000fe400017ea40d */
[----:B------:R-:W-:-:S13]  /*9260*/  ISETP.LT.OR P4, PT, R30, 0x19, !P0 ;  /* 0x000000191e00780c */ /* 0x000fda0004781670 */
[----:B------:R-:W2:Y:S01]  /*9270*/  @!P4 LDC.64 R6, c[0x0][0x5c0] ;  /* 0x00017000ff06cb82 */ /* 0x000ea20000000a00 */
[----:B------:R-:W-:-:S04]  /*9280*/  @P4 LOP3.LUT R25, R25, 0x40, RZ, 0xfc, !PT ;  /* 0x0000004019194812 */ /* 0x000fc800078efcff */
[----:B------:R-:W-:Y:S02]  /*9290*/  LOP3.LUT R25, R25, 0xf7ffffff, RZ, 0xc0, !PT ;  /* 0xf7ffffff19197812 */ /* 0x000fe400078ec0ff */
[----:B--2---:R-:W-:-:S04]  /*92a0*/  @!P4 IADD3 R162, P2, P5, R24, R6, R16 ;  /* 0x0000000618a2c210 */ /* 0x004fc80007d5e010 */
[----:B------:R-:W-:Y:S02]  /*92b0*/  @!P4 IADD3.X R163, R32, R7, R13, P2, P5 ;  /* 0x0000000720a3c210 */ /* 0x000fe400017ea40d */
[----:B------:R-:W-:-:S13]  /*92c0*/  ISETP.LT.OR P4, PT, R30, 0x1a, !P0 ;  /* 0x0000001a1e00780c */ /* 0x000fda0004781670 */
[----:B------:R-:W0:Y:S01]  /*92d0*/  @!P4 LDC.64 R6, c[0x0][0x5c0] ;  /* 0x00017000ff06cb82 */ /* 0x000e220000000a00 */
[----:B------:R-:W-:-:S04]  /*92e0*/  @P4 LOP3.LUT R33, R33, 0x800, RZ, 0xfc, !PT ;  /* 0x0000080021214812 */ /* 0x000fc800078efcff */
[----:B------:R-:W-:Y:S02]  /*92f0*/  LOP3.LUT R33, R33, 0xfeffffff, RZ, 0xc0, !PT ;  /* 0xfeffffff21217812 */ /* 0x000fe400078ec0ff */
[----:B0-----:R-:W-:-:S04]  /*9300*/  @!P4 IADD3 R170, P2, P5, R24, R6, R16 ;  /* 0x0000000618aac210 */ /* 0x001fc80007d5e010 */
[----:B------:R-:W-:Y:S01]  /*9310*/  @!P4 IADD3.X R171, R32, R7, R13, P2, P5 ;  /* 0x0000000720abc210 */ /* 0x000fe200017ea40d */
[-C--:B------:R-:W-:Y:S01]  /*9320*/  FMUL R201, R201, R10.reuse ;  /* 0x0000000ac9c97220 */ /* 0x080fe20000400000 */
[----:B------:R-:W-:Y:S01]  /*9330*/  ISETP.LT.OR P4, PT, R30, 0x21, !P0 ;  /* 0x000000211e00780c */ /* 0x000fe20004781670 */
[-C--:B------:R-:W-:Y:S01]  /*9340*/  FMUL R193, R193, R10.reuse ;  /* 0x0000000ac1c17220 */ /* 0x080fe20000400000 */
[-C--:B------:R-:W-:Y:S01]  /*9350*/  FMUL R191, R191, R10.reuse ;  /* 0x0000000abfbf7220 */ /* 0x080fe20000400000 */
[-C--:B------:R-:W-:Y:S01]  /*9360*/  FMUL R175, R175, R10.reuse ;  /* 0x0000000aafaf7220 */ /* 0x080fe20000400000 */
[-C--:B------:R-:W-:Y:S01]  /*9370*/  FMUL R173, R173, R10.reuse ;  /* 0x0000000aadad7220 */ /* 0x080fe20000400000 */
[-C--:B------:R-:W-:Y:S01]  /*9380*/  FMUL R164, R164, R10.reuse ;  /* 0x0000000aa4a47220 */ /* 0x080fe20000400000 */
[-C--:B------:R-:W-:Y:S01]  /*9390*/  FMUL R158, R158, R10.reuse ;  /* 0x0000000a9e9e7220 */ /* 0x080fe20000400000 */
[-C--:B------:R-:W-:Y:S01]  /*93a0*/  FMUL R156, R156, R10.reuse ;  /* 0x0000000a9c9c7220 */ /* 0x080fe20000400000 */
[----:B------:R-:W-:Y:S01]  /*93b0*/  FMUL R147, R147, R10 ;  /* 0x0000000a93937220 */ /* 0x000fe20000400000 */
[----:B------:R-:W-:-:S02]  /*93c0*/  IMAD.MOV.U32 R210, RZ, RZ, R170 ;  /* 0x000000ffffd27224 */ /* 0x000fc400078e00aa */
[----:B------:R-:W-:Y:S02]  /*93d0*/  IMAD.MOV.U32 R211, RZ, RZ, R171 ;  /* 0x000000ffffd37224 */ /* 0x000fe400078e00ab */
[----:B------:R-:W0:Y:S01]  /*93e0*/  @!P4 LDC.64 R28, c[0x0][0x5c0] ;  /* 0x00017000ff1ccb82 */ /* 0x000e220000000a00 */
[----:B------:R-:W-:-:S04]  /*93f0*/  @P4 LOP3.LUT R33, R33, 0x1000000, RZ, 0xfc, !PT ;  /* 0x0100000021214812 */ /* 0x000fc800078efcff */
[----:B------:R-:W-:Y:S02]  /*9400*/  LOP3.LUT R33, R33, 0xfdffffff, RZ, 0xc0, !PT ;  /* 0xfdffffff21217812 */ /* 0x000fe400078ec0ff */
        /* <DEDUP_REMOVED lines=44> */
[----:B------:R-:W-:-:S04]  /*96d0*/  ISETP.GE.AND P0, PT, R31, 0x81, PT ;  /* 0x000000811f00780c */ /* 0x000fc80003f06270 */
        /* <DEDUP_REMOVED lines=92> */
[----:B------:R-:W-:Y:S02]  /*9ca0*/  @P4 LOP3.LUT R33, R33, 0x400, RZ, 0xfc, !PT ;  /* 0x0000040021214812 */ /* 0x000fe400078efcff */
[----:B0-----:R-:W-:-:S04]  /*9cb0*/  @!P4 IADD3 R212, P0, P2, R24, R26, R15 ;  /* 0x0000001a18d4c210 */ /* 0x001fc80007a1e00f */
[----:B------:R-:W-:Y:S02]  /*9cc0*/  @!P4 IADD3.X R213, R32, R27, R12, P0, P2 ;  /* 0x0000001b20d5c210 */ /* 0x000fe400007e440c */
[----:B------:R-:W-:-:S04]  /*9cd0*/  ISETP.GE.AND P2, PT, R31, 0x101, PT ;  /* 0x000001011f00780c */ /* 0x000fc80003f46270 */
[----:B------:R-:W-:-:S09]  /*9ce0*/  ISETP.LT.OR P4, PT, R30, 0x1, !P2 ;  /* 0x000000011e00780c */ /* 0x000fd20005781670 */
[----:B------:R-:W-:-:S04]  /*9cf0*/  @P2 LOP3.LUT R9, R9, 0x40, RZ, 0xfc, !PT ;  /* 0x0000004009092812 */ /* 0x000fc800078efcff */
[----:B------:R-:W0:Y:S01]  /*9d00*/  @!P4 LDC.64 R26, c[0x0][0x5c0] ;  /* 0x00017000ff1acb82 */ /* 0x000e220000000a00 */
[----:B------:R-:W-:Y:S02]  /*9d10*/  LOP3.LUT R9, R9, 0xfffffeff, RZ, 0xc0, !PT ;  /* 0xfffffeff09097812 */ /* 0x000fe400078ec0ff */
[----:B0-----:R-:W-:-:S04]  /*9d20*/  @!P4 IADD3 R214, P0, P5, R24, R26, R17 ;  /* 0x0000001a18d6c210 */ /* 0x001fc80007d1e011 */
[----:B------:R-:W-:Y:S02]  /*9d30*/  @!P4 IADD3.X R215, R32, R27, R14, P0, P5 ;  /* 0x0000001b20d7c210 */ /* 0x000fe400007ea40e */
[----:B------:R-:W-:-:S13]  /*9d40*/  ISETP.LT.OR P4, PT, R30, 0x2, !P2 ;  /* 0x000000021e00780c */ /* 0x000fda0005781670 */
[----:B------:R-:W0:Y:S02]  /*9d50*/  @!P4 LDC.64 R26, c[0x0][0x5c0] ;  /* 0x00017000ff1acb82 */ /* 0x000e240000000a00 */
        /* <DEDUP_REMOVED lines=27> */
[----:B------:R-:W3:Y:S02]  /*9f10*/  @!P4 LDC.64 R26, c[0x0][0x5c0] ;  /* 0x00017000ff1acb82 */ /* 0x000ee40000000a00 */
[----:B---3--:R-:W-:-:S04]  /*9f20*/  @!P4 IADD3 R120, P0, P5, R24, R26, R17 ;  /* 0x0000001a1878c210 */ /* 0x008fc80007d1e011 */
[----:B------:R-:W-:-:S05]  /*9f30*/  @!P4 IADD3.X R121, R32, R27, R14, P0, P5 ;  /* 0x0000001b2079c210 */ /* 0x000fca00007ea40e */
[----:B------:R0:W-:Y:S01]  /*9f40*/  @!P4 STL.64 [R1], R120 ;  /* 0x000000780100c387 */ /* 0x0001e20000100a00 */
[----:B------:R-:W-:-:S13]  /*9f50*/  ISETP.LT.OR P4, PT, R30, 0x22, !P2 ;  /* 0x000000221e00780c */ /* 0x000fda0005781670 */
[----:B------:R-:W1:Y:S02]  /*9f60*/  @!P4 LDC.64 R26, c[0x0][0x5c0] ;  /* 0x00017000ff1acb82 */ /* 0x000e640000000a00 */
[----:B-1----:R-:W-:-:S04]  /*9f70*/  @!P4 IADD3 R2, P0, P5, R24, R26, R17 ;  /* 0x0000001a1802c210 */ /* 0x002fc80007d1e011 */
[----:B------:R-:W-:-:S05]  /*9f80*/  @!P4 IADD3.X R3, R32, R27, R14, P0, P5 ;  /* 0x0000001b2003c210 */ /* 0x000fca00007ea40e */
[----:B------:R1:W-:Y:S01]  /*9f90*/  @!P4 STL.64 [R1+0x8], R2 ;  /* 0x000008020100c387 */ /* 0x0003e20000100a00 */
[----:B------:R-:W-:Y:S02]  /*9fa0*/  ISETP.LT.OR P4, PT, R30, 0x29, !P2 ;  /* 0x000000291e00780c */ /* 0x000fe40005781670 */
[----:B------:R-:W-:Y:S01]  /*9fb0*/  F2FP.SATFINITE.E4M3.F32.PACK_AB_MERGE_C R201, RZ, R201, RZ ;  /* 0x000000c9ffc9723e */ /* 0x000fe200048070ff */
[-C--:B------:R-:W-:Y:S01]  /*9fc0*/  FMUL R141, R141, R10.reuse ;  /* 0x0000000a8d8d7220 */ /* 0x080fe20000400000 */
[----:B------:R-:W-:Y:S01]  /*9fd0*/  F2FP.SATFINITE.E4M3.F32.PACK_AB_MERGE_C R193, RZ, R193, RZ ;  /* 0x000000c1ffc1723e */ /* 0x000fe200048070ff */
[-C--:B------:R-:W-:Y:S01]  /*9fe0*/  FMUL R139, R139, R10.reuse ;  /* 0x0000000a8b8b7220 */ /* 0x080fe20000400000 */
[----:B------:R-:W-:Y:S01]  /*9ff0*/  F2FP.SATFINITE.E4M3.F32.PACK_AB_MERGE_C R191, RZ, R191, RZ ;  /* 0x000000bfffbf723e */ /* 0x000fe200048070ff */
[-C--:B------:R-:W-:Y:S01]  /*a000*/  FMUL R129, R129, R10.reuse ;  /* 0x0000000a81817220 */ /* 0x080fe20000400000 */
[----:B------:R-:W-:Y:S01]  /*a010*/  F2FP.SATFINITE.E4M3.F32.PACK_AB_MERGE_C R175, RZ, R175, RZ ;  /* 0x000000afffaf723e */ /* 0x000fe200048070ff */
[-C--:B------:R-:W-:Y:S01]  /*a020*/  FMUL R138, R138, R10.reuse ;  /* 0x0000000a8a8a7220 */ /* 0x080fe20000400000 */
[----:B------:R-:W-:Y:S01]  /*a030*/  F2FP.SATFINITE.E4M3.F32.PACK_AB_MERGE_C R173, RZ, R173, RZ ;  /* 0x000000adffad723e */ /* 0x000fe200048070ff */
[----:B------:R-:W-:Y:S01]  /*a040*/  FMUL R19, R19, R10 ;  /* 0x0000000a13137220 */ /* 0x000fe20000400000 */
[----:B------:R-:W-:Y:S01]  /*a050*/  F2FP.SATFINITE.E4M3.F32.PACK_AB_MERGE_C R119, RZ, R164, RZ ;  /* 0x000000a4ff77723e */ /* 0x000fe200048070ff */
[----:B------:R-:W0:Y:S01]  /*a060*/  @!P4 LDC.64 R26, c[0x0][0x5c0] ;  /* 0x00017000ff1acb82 */ /* 0x000e220000000a00 */
[----:B------:R-:W-:Y:S01]  /*a070*/  F2FP.SATFINITE.E4M3.F32.PACK_AB_MERGE_C R158, RZ, R158, RZ ;  /* 0x0000009eff9e723e */ /* 0x000fe200048070ff */
[-C--:B------:R-:W-:Y:S01]  /*a080*/  FMUL R126, R126, R10.reuse ;  /* 0x0000000a7e7e7220 */ /* 0x080fe20000400000 */
        /* <DEDUP_REMOVED lines=21> */
[--C-:B0-----:R-:W-:Y:S01]  /*a1e0*/  @!P4 IADD3 R120, P0, P5, R24, R26, R17.reuse ;  /* 0x0000001a1878c210 */ /* 0x101fe20007d1e011 */
[-C--:B------:R-:W-:Y:S01]  /*a1f0*/  FMUL R187, R187, R10.reuse ;  /* 0x0000000abbbb7220 */ /* 0x080fe20000400000 */
[-C--:B------:R-:W-:Y:S01]  /*a200*/  FMUL R197, R197, R10.reuse ;  /* 0x0000000ac5c57220 */ /* 0x080fe20000400000 */
[-C--:B------:R-:W-:Y:S01]  /*a210*/  FMUL R190, R190, R10.reuse ;  /* 0x0000000abebe7220 */ /* 0x080fe20000400000 */
[----:B------:R-:W-:Y:S01]  /*a220*/  @!P4 IADD3.X R121, R32, R27, R14, P0, P5 ;  /* 0x0000001b2079c210 */ /* 0x000fe200007ea40e */
[-C--:B------:R-:W-:Y:S01]  /*a230*/  FMUL R194, R194, R10.reuse ;  /* 0x0000000ac2c27220 */ /* 0x080fe20000400000 */
[----:B------:R-:W-:Y:S01]  /*a240*/  ISETP.LT.OR P4, PT, R30, 0x2a, !P2 ;  /* 0x0000002a1e00780c */ /* 0x000fe20005781670 */
[-C--:B------:R-:W-:Y:S01]  /*a250*/  FMUL R159, R159, R10.reuse ;  /* 0x0000000a9f9f7220 */ /* 0x080fe20000400000 */
[-C--:B------:R-:W-:Y:S01]  /*a260*/  FMUL R150, R150, R10.reuse ;  /* 0x0000000a96967220 */ /* 0x080fe20000400000 */
[----:B------:R-:W-:Y:S01]  /*a270*/  FMUL R23, R23, R10 ;  /* 0x0000000a17177220 */ /* 0x000fe20000400000 */
[----:B------:R-:W2:Y:S09]  /*a280*/  LDL.LU.64 R170, [R1+0x38] ;  /* 0x0000380001aa7983 */ /* 0x000eb20000300a00 */
        /* <DEDUP_REMOVED lines=8> */
[----:B------:R-:W1:Y:S02]  /*a310*/  @!P4 LDC.64 R26, c[0x0][0x5c0] ;  /* 0x00017000ff1acb82 */ /* 0x000e640000000a00 */
[----:B-1----:R-:W-:-:S04]  /*a320*/  @!P4 IADD3 R2, P0, P5, R24, R26, R17 ;  /* 0x0000001a1802c210 */ /* 0x002fc80007d1e011 */
[----:B------:R-:W-:Y:S02]  /*a330*/  @!P4 IADD3.X R3, R32, R27, R14, P0, P5 ;  /* 0x0000001b2003c210 */ /* 0x000fe400007ea40e */
[----:B------:R-:W-:-:S04]  /*a340*/  ISETP.GE.AND P0, PT, R31, 0x89, PT ;  /* 0x000000891f00780c */ /* 0x000fc80003f06270 */
[C---:B------:R-:W-:Y:S02]  /*a350*/  ISETP.LT.OR P2, PT, R30.reuse, 0x1, !P0 ;  /* 0x000000011e00780c */ /* 0x040fe40004741670 */
[----:B------:R-:W-:-:S11]  /*a360*/  ISETP.LT.OR P4, PT, R30, 0x1a, !P0 ;  /* 0x0000001a1e00780c */ /* 0x000fd60004781670 */
[----:B------:R-:W-:Y:S02]  /*a370*/  @!P2 IADD3 R90, P5, P6, R15, R24, R16 ;  /* 0x000000180f5aa210 */ /* 0x000fe40007ebe010 */
[----:B------:R-:W-:Y:S02]  /*a380*/  @P2 LOP3.LUT R25, R25, 0x8000000, RZ, 0xfc, !PT ;  /* 0x0800000019192812 */ /* 0x000fe400078efcff */
[----:B------:R-:W-:Y:S02]  /*a390*/  @!P2 IADD3.X R91, R12, R32, R13, P5, P6 ;  /* 0x000000200c5ba210 */ /* 0x000fe40002fec40d */
[----:B------:R-:W-:Y:S02]  /*a3a0*/  ISETP.LT.OR P2, PT, R30, 0x2, !P0 ;  /* 0x000000021e00780c */ /* 0x000fe40004741670 */
[----:B------:R-:W-:-:S11]  /*a3b0*/  LOP3.LUT R25, R25, 0xfbffffff, RZ, 0xc0, !PT ;  /* 0xfbffffff19197812 */ /* 0x000fd600078ec0ff */
        /* <DEDUP_REMOVED lines=24> */
[----:B------:R-:W-:-:S04]  /*a540*/  LOP3.LUT R25, R25, 0xffefffff, RZ, 0xc0, !PT ;  /* 0xffefffff19197812 */ /* 0x000fc800078ec0ff */
[----:B------:R-:W-:-:S04]  /*a550*/  @P4 LOP3.LUT R25, R25, 0x100000, RZ, 0xfc, !PT ;  /* 0x0010000019194812 */ /* 0x000fc800078efcff */
[----:B------:R-:W-:-:S03]  /*a560*/  LOP3.LUT R25, R25, 0xfff7ffff, RZ, 0xc0, !PT ;  /* 0xfff7ffff19197812 */ /* 0x000fc600078ec0ff */
[--C-:B------:R-:W-:Y:S02]  /*a570*/  @!P2 IADD3 R79, P5, P6, R15, R24, R16.reuse ;  /* 0x000000180f4fa210 */ /* 0x100fe40007ebe010 */
[----:B------:R-:W-:Y:S02]  /*a580*/  @P2 LOP3.LUT R9, R9, 0x100, RZ, 0xfc, !PT ;  /* 0x0000010009092812 */ /* 0x000fe400078efcff */
[----:B------:R-:W-:Y:S02]  /*a590*/  @!P2 IADD3.X R80, R12, R32, R13, P5, P6 ;  /* 0x000000200c50a210 */ /* 0x000fe40002fec40d */
[----:B------:R-:W-:-:S04]  /*a5a0*/  @!P4 IADD3 R77, P5, P6, R15, R24, R16 ;  /* 0x000000180f4dc210 */ /* 0x000fc80007ebe010 */
[----:B------:R-:W-:Y:S02]  /*a5b0*/  @!P4 IADD3.X R76, R12, R32, R13, P5, P6 ;  /* 0x000000200c4cc210 */ /* 0x000fe40002fec40d */
[----:B------:R-:W-:Y:S02]  /*a5c0*/  ISETP.GE.AND P6, PT, R31, 0x1, PT ;  /* 0x000000011f00780c */ /* 0x000fe40003fc6270 */
[C---:B------:R-:W-:Y:S02]  /*a5d0*/  ISETP.LT.OR P4, PT, R30.reuse, 0x21, !P0 ;  /* 0x000000211e00780c */ /* 0x040fe40004781670 */
[----:B------:R-:W-:-:S11]  /*a5e0*/  ISETP.LT.OR P5, PT, R30, 0x1, !P6 ;  /* 0x000000011e00780c */ /* 0x000fd600077a1670 */
[----:B------:R-:W-:Y:S02]  /*a5f0*/  @P4 LOP3.LUT R25, R25, 0x80000, RZ, 0xfc, !PT ;  /* 0x0008000019194812 */ /* 0x000fe400078efcff */
[----:B------:R-:W0:Y:S02]  /*a600*/  @!P5 LDC.64 R26, c[0x0][0x5c0] ;  /* 0x00017000ff1adb82 */ /* 0x000e240000000a00 */
[----:B------:R-:W-:Y:S02]  /*a610*/  LOP3.LUT R25, R25, 0xfffbffff, RZ, 0xc0, !PT ;  /* 0xfffbffff19197812 */ /* 0x000fe400078ec0ff */
[----:B0-----:R-:W-:-:S05]  /*a620*/  @!P5 IADD3 R26, P2, R24, R26, RZ ;  /* 0x0000001a181ad210 */ /* 0x001fca0007f5e0ff */
[----:B------:R-:W-:-:S05]  /*a630*/  @!P5 IMAD.X R27, R32, 0x1, R27, P2 ;  /* 0x00000001201bd824 */ /* 0x000fca00010e061b */
[----:B------:R0:W-:Y:S01]  /*a640*/  @!P5 STG.E.U8 desc[UR16][R26.64], R209 ;  /* 0x000000d11a00d986 */ /* 0x0001e2000c101110 */
[----:B------:R-:W-:-:S04]  /*a650*/  @!P4 IADD3 R92, P2, P5, R15, R24, R16 ;  /* 0x000000180f5cc210 */ /* 0x000fc80007d5e010 */
[----:B------:R-:W-:Y:S02]  /*a660*/  @!P4 IADD3.X R93, R12, R32, R13, P2, P5 ;  /* 0x000000200c5dc210 */ /* 0x000fe400017ea40d */
[C---:B------:R-:W-:Y:S02]  /*a670*/  ISETP.LT.OR P5, PT, R30.reuse, 0x2, !P6 ;  /* 0x000000021e00780c */ /* 0x040fe400077a1670 */
[----:B------:R-:W-:-:S11]  /*a680*/  ISETP.LT.OR P4, PT, R30, 0x22, !P0 ;  /* 0x000000221e00780c */ /* 0x000fd60004781670 */
[----:B0-----:R-:W0:Y:S02]  /*a690*/  @!P5 LDC.64 R26, c[0x0][0x5c0] ;  /* 0x00017000ff1adb82 */ /* 0x001e240000000a00 */
[----:B------:R-:W-:Y:S02]  /*a6a0*/  @P4 LOP3.LUT R25, R25, 0x40000, RZ, 0xfc, !PT ;  /* 0x0004000019194812 */ /* 0x000fe400078efcff */
[----:B0-----:R-:W-:-:S05]  /*a6b0*/  @!P5 IADD3 R26, P2, R24, R26, RZ ;  /* 0x0000001a181ad210 */ /* 0x001fca0007f5e0ff */
[----:B------:R-:W-:-:S05]  /*a6c0*/  @!P5 IMAD.X R27, R32, 0x1, R27, P2 ;  /* 0x00000001201bd824 */ /* 0x000fca00010e061b */
[----:B------:R0:W-:Y:S01]  /*a6d0*/  @!P5 STG.E.U8 desc[UR16][R26.64+0x1], R131 ;  /* 0x000001831a00d986 */ /* 0x0001e2000c101110 */
[----:B------:R-:W-:-:S04]  /*a6e0*/  @!P4 IADD3 R94, P2, P5, R15, R24, R16 ;  /* 0x000000180f5ec210 */ /* 0x000fc80007d5e010 */
[----:B------:R-:W-:Y:S02]  /*a6f0*/  @!P4 IADD3.X R95, R12, R32, R13, P2, P5 ;  /* 0x000000200c5fc210 */ /* 0x000fe400017ea40d */
[----:B------:R-:W-:Y:S01]  /*a700*/  LOP3.LUT P4, RZ, R9, 0x400, RZ, 0xc0, !PT ;  /* 0x0000040009ff7812 */ /* 0x000fe2000788c0ff */
[----:B0-----:R-:W-:-:S05]  /*a710*/  FMUL R26, R200, R10 ;  /* 0x0000000ac81a7220 */ /* 0x001fca0000400000 */
[----:B------:R-:W-:Y:S02]  /*a720*/  F2FP.SATFINITE.E4M3.F32.PACK_AB_MERGE_C R26, RZ, R26, RZ ;  /* 0x0000001aff1a723e */ /* 0x000fe400048070ff */
[----:B------:R-:W-:-:S05]  /*a730*/  ISETP.LT.OR P2, PT, R30, 0x29, !P0 ;  /* 0x000000291e00780c */ /* 0x000fca0004741670 */
[----:B------:R-:W-:Y:S04]  /*a740*/  @!P4 STG.E.U8 desc[UR16][R96.64], R103 ;  /* 0x000000676000c986 */ /* 0x000fe8000c101110 */
[----:B------:R0:W-:Y:S01]  /*a750*/  @!P3 STG.E.U8 desc[UR16][R100.64+0x1], R26 ;  /* 0x0000011a6400b986 */ /* 0x0001e2000c101110 */
[----:B------:R-:W-:Y:S02]  /*a760*/  ISETP.LT.OR P3, PT, R30, 0x9, !P6 ;  /* 0x000000091e00780c */ /* 0x000fe40007761670 */
[----:B------:R-:W-:Y:S02]  /*a770*/  LOP3.LUT R25, R25, 0xfffdffff, RZ, 0xc0, !PT ;  /* 0xfffdffff19197812 */ /* 0x000fe400078ec0ff */
[----:B------:R-:W-:Y:S02]  /*a780*/  @!P2 IADD3 R98, P4, P5, R15, R24, R16 ;  /* 0x000000180f62a210 */ /* 0x000fe40007d9e010 */
[----:B------:R-:W-:-:S07]  /*a790*/  @P2 LOP3.LUT R25, R25, 0x20000, RZ, 0xfc, !PT ;  /* 0x0002000019192812 */ /* 0x000fce00078efcff */
[----:B0-----:R-:W0:Y:S01]  /*a7a0*/  @!P3 LDC.64 R26, c[0x0][0x5c0] ;  /* 0x00017000ff1abb82 */ /* 0x001e220000000a00 */
[----:B------:R-:W-:Y:S02]  /*a7b0*/  @!P2 IADD3.X R99, R12, R32, R13, P4, P5 ;  /* 0x000000200c63a210 */ /* 0x000fe400027ea40d */
[----:B------:R-:W-:-:S13]  /*a7c0*/  ISETP.LT.OR P2, PT, R30, 0x2a, !P0 ;  /* 0x0000002a1e00780c */ /* 0x000fda0004741670 */
[----:B------:R-:W-:-:S04]  /*a7d0*/  @!P2 IADD3 R96, P4, P5, R15, R24, R16 ;  /* 0x000000180f60a210 */ /* 0x000fc80007d9e010 */
[----:B------:R-:W-:Y:S02]  /*a7e0*/  @!P2 IADD3.X R97, R12, R32, R13, P4, P5 ;  /* 0x000000200c61a210 */ /* 0x000fe400027ea40d */
[----:B------:R-:W-:Y:S02]  /*a7f0*/  ISETP.LT.OR P5, PT, R30, 0x31, !P0 ;  /* 0x000000311e00780c */ /* 0x000fe400047a1670 */
[----:B0-----:R-:W-:-:S05]  /*a800*/  @!P3 IADD3 R26, P4, R24, R26, RZ ;  /* 0x0000001a181ab210 */ /* 0x001fca0007f9e0ff */
[----:B------:R-:W-:-:S05]  /*a810*/  @!P3 IMAD.X R27, R32, 0x1, R27, P4 ;  /* 0x00000001201bb824 */ /* 0x000fca00020e061b */
[----:B------:R0:W-:Y:S01]  /*a820*/  @!P3 STG.E.U8 desc[UR16][R26.64+0x8], R201 ;  /* 0x000008c91a00b986 */ /* 0x0001e2000c101110 */
[----:B------:R-:W-:-:S04]  /*a830*/  @!P5 IADD3 R100, P3, P4, R15, R24, R16 ;  /* 0x000000180f64d210 */ /* 0x000fc80007c7e010 */
[----:B------:R-:W-:Y:S02]  /*a840*/  @!P5 IADD3.X R101, R12, R32, R13, P3, P4 ;  /* 0x000000200c65d210 */ /* 0x000fe40001fe840d */
[----:B------:R-:W-:Y:S02]  /*a850*/  ISETP.LT.OR P3, PT, R30, 0xa, !P6 ;  /* 0x0000000a1e00780c */ /* 0x000fe40007761670 */
[----:B------:R-:W-:-:S11]  /*a860*/  LOP3.LUT R25, R25, 0xfffeffff, RZ, 0xc0, !PT ;  /* 0xfffeffff19197812 */ /* 0x000fd600078ec0ff */
[----:B0-----:R-:W0:Y:S01]  /*a870*/  @!P3 LDC.64 R26, c[0x0][0x5c0] ;  /* 0x00017000ff1abb82 */ /* 0x001e220000000a00 */
[----:B------:R-:W-:-:S04]  /*a880*/  @P2 LOP3.LUT R25, R25, 0x10000, RZ, 0xfc, !PT ;  /* 0x0001000019192812 */ /* 0x000fc800078efcff */
[C---:B------:R-:W-:Y:S02]  /*a890*/  LOP3.LUT P2, RZ, R25.reuse, 0x2, RZ, 0xc0, !PT ;  /* 0x0000000219ff7812 */ /* 0x040fe4000784c0ff */
[----:B------:R-:W-:-:S04]  /*a8a0*/  LOP3.LUT R25, R25, 0xffff7fff, RZ, 0xc0, !PT ;  /* 0xffff7fff19197812 */ /* 0x000fc800078ec0ff */
[----:B------:R-:W-:Y:S02]  /*a8b0*/  @P5 LOP3.LUT R25, R25, 0x8000, RZ, 0xfc, !PT ;  /* 0x0000800019195812 */ /* 0x000fe400078efcff */
[----:B------:R-:W-:Y:S02]  /*a8c0*/  ISETP.LT.OR P5, PT, R30, 0x32, !P0 ;  /* 0x000000321e00780c */ /* 0x000fe400047a1670 */
[----:B0-----:R-:W-:-:S05]  /*a8d0*/  @!P3 IADD3 R26, P4, R24, R26, RZ ;  /* 0x0000001a181ab210 */ /* 0x001fca0007f9e0ff */
[----:B------:R-:W-:Y:S01]  /*a8e0*/  @!P3 IMAD.X R27, R32, 0x1, R27, P4 ;  /* 0x00000001201bb824 */ /* 0x000fe200020e061b */
[----:B------:R-:W-:-:S04]  /*a8f0*/  LOP3.LUT R25, R25, 0xffffbfff, RZ, 0xc0, !PT ;  /* 0xffffbfff19197812 */ /* 0x000fc800078ec0ff */
[----:B------:R-:W-:Y:S01]  /*a900*/  @!P3 STG.E.U8 desc[UR16][R26.64+0x9], R193 ;  /* 0x000009c11a00b986 */ /* 0x000fe2000c101110 */
[----:B------:R-:W-:Y:S02]  /*a910*/  @!P5 IADD3 R102, P3, P4, R15, R24, R16 ;  /* 0x000000180f66d210 */ /* 0x000fe40007c7e010 */
[----:B------:R-:W-:Y:S02]  /*a920*/  @P5 LOP3.LUT R25, R25, 0x4000, RZ, 0xfc, !PT ;  /* 0x0000400019195812 */ /* 0x000fe400078efcff */
[----:B------:R-:W-:Y:S02]  /*a930*/  @!P5 IADD3.X R103, R12, R32, R13, P3, P4 ;  /* 0x000000200c67d210 */ /* 0x000fe40001fe840d */
[C---:B------:R-:W-:Y:S02]  /*a940*/  ISETP.LT.OR P5, PT, R30.reuse, 0x39, !P0 ;  /* 0x000000391e00780c */ /* 0x040fe400047a1670 */
[----:B------:R-:W-:Y:S01]  /*a950*/  ISETP.LT.OR P4, PT, R30, 0x3a, !P0 ;  /* 0x0000003a1e00780c */ /* 0x000fe20004781670 */
[----:B------:R0:W-:Y:S01]  /*a960*/  @!P1 STG.E.U8 desc[UR16][R104.64+0x8], R191 ;  /* 0x000008bf68009986 */ /* 0x0001e2000c101110 */
[----:B------:R-:W-:-:S09]  /*a970*/  LOP3.LUT R25, R25, 0xffffdfff, RZ, 0xc0, !PT ;  /* 0xffffdfff19197812 */ /* 0x000fd200078ec0ff */
[--C-:B------:R-:W-:Y:S02]  /*a980*/  @!P5 IADD3 R106, P1, P3, R15, R24, R16.reuse ;  /* 0x000000180f6ad210 */ /* 0x100fe40007b3e010 */
[----:B------:R-:W-:Y:S02]  /*a990*/  @P5 LOP3.LUT R25, R25, 0x2000, RZ, 0xfc, !PT ;  /* 0x0000200019195812 */ /* 0x000fe400078efcff */
[C-C-:B------:R-:W-:Y:S02]  /*a9a0*/  @!P5 IADD3.X R107, R12.reuse, R32, R13.reuse, P1, P3 ;  /* 0x000000200c6bd210 */ /* 0x140fe40000fe640d */
[----:B0-----:R-:W-:Y:S02]  /*a9b0*/  @!P4 IADD3 R104, P0, P1, R15, R24, R16 ;  /* 0x000000180f68c210 */ /* 0x001fe4000791e010 */
[----:B------:R-:W-:Y:S02]  /*a9c0*/  LOP3.LUT R25, R25, 0xfffffffb, RZ, 0xc0, !PT ;  /* 0xfffffffb19197812 */ /* 0x000fe400078ec0ff */
[----:B------:R-:W-:-:S02]  /*a9d0*/  @!P4 IADD3.X R105, R12, R32, R13, P0, P1 ;  /* 0x000000200c69c210 */ /* 0x000fc400007e240d */
[----:B------:R-:W-:Y:S02]  /*a9e0*/  ISETP.GE.AND P1, PT, R31, 0x109, PT ;  /* 0x000001091f00780c */ /* 0x000fe40003f26270 */
[----:B------:R-:W-:Y:S02]  /*a9f0*/  @P4 LOP3.LUT R25, R25, 0x4, RZ, 0xfc, !PT ;  /* 0x0000000419194812 */ /* 0x000fe400078efcff */
[----:B------:R-:W-:Y:S01]  /*aa00*/  ISETP.LT.OR P4, PT, R30, 0x1, !P1 ;  /* 0x000000011e00780c */ /* 0x000fe20004f81670 */
[----:B------:R-:W-:-:S05]  /*aa10*/  FMUL R26, R181, R10 ;  /* 0x0000000ab51a7220 */ /* 0x000fca0000400000 */
[----:B------:R-:W-:-:S07]  /*aa20*/  F2FP.SATFINITE.E4M3.F32.PACK_AB_MERGE_C R26, RZ, R26, RZ ;  /* 0x0000001aff1a723e */ /* 0x000fce00048070ff */
[----:B------:R-:W-:Y:S01]  /*aa30*/  @!P4 IADD3 R31, P0, P3, R17, R24, R16 ;  /* 0x00000018111fc210 */ /* 0x000fe20007b1e010 */
[----:B------:R0:W-:Y:S03]  /*aa40*/  @!P2 STG.E.U8 desc[UR16][R108.64+0x9], R26 ;  /* 0x0000091a6c00a986 */ /* 0x0001e6000c101110 */
[----:B0-----:R-:W-:Y:S02]  /*aa50*/  @!P4 IADD3.X R108, R14, R32, R13, P0, P3 ;  /* 0x000000200e6cc210 */ /* 0x001fe400007e640d */
[----:B------:R-:W-:-:S13]  /*aa60*/  ISETP.LT.OR P0, PT, R30, 0x11, !P6 ;  /* 0x000000111e00780c */ /* 0x000fda0007701670 */
[----:B------:R-:W0:Y:S02]  /*aa70*/  @!P0 LDC.64 R26, c[0x0][0x5c0] ;  /* 0x00017000ff1a8b82 */ /* 0x000e240000000a00 */
[----:B0-----:R-:W-:-:S05]  /*aa80*/  @!P0 IADD3 R26, P3, R24, R26, RZ ;  /* 0x0000001a181a8210 */ /* 0x001fca0007f7e0ff */
[----:B------:R-:W-:-:S05]  /*aa90*/  @!P0 IMAD.X R27, R32, 0x1, R27, P3 ;  /* 0x00000001201b8824 */ /* 0x000fca00018e061b */
[----:B------:R0:W-:Y:S01]  /*aaa0*/  @!P0 STG.E.U8 desc[UR16][R26.64+0x10], R175 ;  /* 0x000010af1a008986 */ /* 0x0001e2000c101110 */
[----:B------:R-:W-:-:S13]  /*aab0*/  ISETP.LT.OR P0, PT, R30, 0x12, !P6 ;  /* 0x000000121e00780c */ /* 0x000fda0007701670 */
[----:B0-----:R-:W0:Y:S01]  /*aac0*/  @!P0 LDC.64 R26, c[0x0][0x5c0] ;  /* 0x00017000ff1a8b82 */ /* 0x001e220000000a00 */
[----:B------:R-:W-:Y:S02]  /*aad0*/  ISETP.LT.OR P4, PT, R30, 0x2, !P1 ;  /* 0x000000021e00780c */ /* 0x000fe40004f81670 */
[----:B0-----:R-:W-:-:S05]  /*aae0*/  @!P0 IADD3 R26, P3, R24, R26, RZ ;  /* 0x0000001a181a8210 */ /* 0x001fca0007f7e0ff */
[----:B------:R-:W-:-:S05]  /*aaf0*/  @!P0 IMAD.X R27, R32, 0x1, R27, P3 ;  /* 0x00000001201b8824 */ /* 0x000fca00018e061b */
[----:B------:R0:W-:Y:S01]  /*ab00*/  @!P0 STG.E.U8 desc[UR16][R26.64+0x11], R173 ;  /* 0x000011ad1a008986 */ /* 0x0001e2000c101110 */
[----:B------:R-:W-:-:S04]  /*ab10*/  @!P4 IADD3 R111, P0, P3, R17, R24, R16 ;  /* 0x00000018116fc210 */ /* 0x000fc80007b1e010 */
[----:B------:R-:W-:Y:S02]  /*ab20*/  @!P4 IADD3.X R112, R14, R32, R13, P0, P3 ;  /* 0x000000200e70c210 */ /* 0x000fe400007e640d */
[----:B------:R-:W-:Y:S02]  /*ab30*/  ISETP.LT.OR P4, PT, R30, 0x9, !P1 ;  /* 0x000000091e00780c */ /* 0x000fe40004f81670 */
[----:B------:R-:W-:-:S11]  /*ab40*/  LOP3.LUT P5, RZ, R25, 0x10, RZ, 0xc0, !PT ;  /* 0x0000001019ff7812 */ /* 0x000fd600078ac0ff */
[----:B------:R-:W-:-:S04]  /*ab50*/  @!P4 IADD3 R109, P0, P3, R17, R24, R16 ;  /* 0x00000018116dc210 */ /* 0x000fc80007b1e010 */
[----:B------:R-:W-:Y:S02]  /*ab60*/  @!P4 IADD3.X R110, R14, R32, R13, P0, P3 ;  /* 0x000000200e6ec210 */ /* 0x000fe400007e640d */
[----:B------:R-:W-:Y:S01]  /*ab70*/  ISETP.LT.OR P4, PT, R30, 0xa, !P1 ;  /* 0x0000000a1e00780c */ /* 0x000fe20004f81670 */
[----:B0-----:R-:W-:-:S05]  /*ab80*/  FMUL R26, R166, R10 ;  /* 0x0000000aa61a7220 */ /* 0x001fca0000400000 */
[----:B------:R-:W-:-:S07]  /*ab90*/  F2FP.SATFINITE.E4M3.F32.PACK_AB_MERGE_C R26, RZ, R26, RZ ;  /* 0x0000001aff1a723e */ /* 0x000fce00048070ff */
[----:B------:R-:W-:Y:S01]  /*aba0*/  @!P4 IADD3 R113, P0, P3, R17, R24, R16 ;  /* 0x000000181171c210 */ /* 0x000fe20007b1e010 */
[----:B------:R0:W-:Y:S01]  /*abb0*/  @!P5 STG.E.U8 desc[UR16][R114.64+0x10], R26 ;  /* 0x0000101a7200d986 */ /* 0x0001e2000c101110 */
[----:B------:R-:W-:Y:S02]  /*abc0*/  LOP3.LUT P2, RZ, R25, 0x20, RZ, 0xc0, !PT ;  /* 0x0000002019ff7812 */ /* 0x000fe4000784c0ff */
[----:B0-----:R-:W-:Y:S02]  /*abd0*/  @!P4 IADD3.X R114, R14, R32, R13, P0, P3 ;  /* 0x000000200e72c210 */ /* 0x001fe400007e640d */
[----:B------:R-:W-:-:S09]  /*abe0*/  ISETP.LT.OR P4, PT, R30, 0x11, !P1 ;  /* 0x000000111e00780c */ /* 0x000fd20004f81670 */
[----:B------:R0:W-:Y:S04]  /*abf0*/  @!P2 STG.E.U8 desc[UR16][R116.64+0x11], R119 ;  /* 0x000011777400a986 */ /* 0x0001e8000c101110 */
[----:B------:R-:W-:-:S04]  /*ac00*/  @!P4 IADD3 R115, P0, P3, R17, R24, R16 ;  /* 0x000000181173c210 */ /* 0x000fc80007b1e010 */
        /* <DEDUP_REMOVED lines=9> */
[----:B------:R-:W-:Y:S02]  /*aca0*/  F2FP.SATFINITE.E4M3.F32.PACK_AB_MERGE_C R173, RZ, R156, RZ ;  /* 0x0000009cffad723e */ /* 0x000fe400048070ff */
[----:B0-----:R-:W-:-:S05]  /*acb0*/  @!P0 IADD3 R26, P3, R24, R26, RZ ;  /* 0x0000001a181a8210 */ /* 0x001fca0007f7e0ff */
[----:B------:R-:W-:-:S05]  /*acc0*/  @!P0 IMAD.X R27, R32, 0x1, R27, P3 ;  /* 0x00000001201b8824 */ /* 0x000fca00018e061b */
[----:B------:R0:W-:Y:S01]  /*acd0*/  @!P0 STG.E.U8 desc[UR16][R26.64+0x19], R173 ;  /* 0x000019ad1a008986 */ /* 0x0001e2000c101110 */
[----:B------:R-:W-:-:S04]  /*ace0*/  @!P4 IADD3 R119, P0, P3, R17, R24, R16 ;  /* 0x000000181177c210 */ /* 0x000fc80007b1e010 */
[----:B------:R-:W-:Y:S02]  /*acf0*/  @!P4 IADD3.X R131, R14, R32, R13, P0, P3 ;  /* 0x000000200e83c210 */ /* 0x000fe400007e640d */
[----:B------:R-:W-:Y:S02]  /*ad00*/  ISETP.LT.OR P4, PT, R30, 0x19, !P1 ;  /* 0x000000191e00780c */ /* 0x000fe40004f81670 */
[----:B------:R-:W-:Y:S02]  /*ad10*/  LOP3.LUT P5, RZ, R25, 0x40, RZ, 0xc0, !PT ;  /* 0x0000004019ff7812 */ /* 0x000fe400078ac0ff */
[----:B------:R-:W-:Y:S01]  /*ad20*/  LOP3.LUT P2, RZ, R33, 0x800, RZ, 0xc0, !PT ;  /* 0x0000080021ff7812 */ /* 0x000fe2000784c0ff */
[----:B0-----:R-:W-:Y:S01]  /*ad30*/  FMUL R26, R149, R10 ;  /* 0x0000000a951a7220 */ /* 0x001fe20000400000 */
[----:B------:R-:W-:Y:S01]  /*ad40*/  IMAD.MOV.U32 R200, RZ, RZ, R162 ;  /* 0x000000ffffc87224 */ /* 0x000fe200078e00a2 */
[----:B------:R-:W-:Y:S01]  /*ad50*/  F2FP.SATFINITE.E4M3.F32.PACK_AB_MERGE_C R164, RZ, R147, RZ ;  /* 0x00000093ffa4723e */ /* 0x000fe200048070ff */
[----:B------:R-:W-:-:S02]  /*ad60*/  IMAD.MOV.U32 R201, RZ, RZ, R163 ;  /* 0x000000ffffc97224 */ /* 0x000fc400078e00a3 */
[----:B------:R-:W-:Y:S01]  /*ad70*/  F2FP.SATFINITE.E4M3.F32.PACK_AB_MERGE_C R26, RZ, R26, RZ ;  /* 0x0000001aff1a723e */ /* 0x000fe200048070ff */
[-C--:B------:R-:W-:Y:S01]  /*ad80*/  FMUL R208, R208, R10.reuse ;  /* 0x0000000ad0d07220 */ /* 0x080fe20000400000 */
[----:B------:R-:W-:Y:S01]  /*ad90*/  F2FP.SATFINITE.E4M3.F32.PACK_AB_MERGE_C R141, RZ, R141, RZ ;  /* 0x0000008dff8d723e */ /* 0x000fe200048070ff */
[----:B------:R-:W-:Y:S01]  /*ada0*/  FMUL R207, R207, R10 ;  /* 0x0000000acfcf7220 */ /* 0x000fe20000400000 */
[----:B------:R-:W-:Y:S01]  /*adb0*/  @!P4 IADD3 R117, P0, P3, R17, R24, R16 ;  /* 0x000000181175c210 */ /* 0x000fe20007b1e010 */
[-C--:B------:R-:W-:Y:S01]  /*adc0*/  FMUL R205, R205, R10.reuse ;  /* 0x0000000acdcd7220 */ /* 0x080fe20000400000 */
[----:B------:R-:W-:Y:S01]  /*add0*/  F2FP.SATFINITE.E4M3.F32.PACK_AB_MERGE_C R173, RZ, R139, RZ ;  /* 0x0000008bffad723e */ /* 0x000fe200048070ff */
[----:B------:R-:W-:Y:S01]  /*ade0*/  FMUL R202, R202, R10 ;  /* 0x0000000acaca7220 */ /* 0x000fe20000400000 */
[----:B------:R-:W-:Y:S01]  /*adf0*/  @!P4 IADD3.X R118, R14, R32, R13, P0, P3 ;  /* 0x000000200e76c210 */ /* 0x000fe200007e640d */
[----:B------:R-:W-:Y:S01]  /*ae00*/  FMUL R199, R199, R10 ;  /* 0x0000000ac7c77220 */ /* 0x000fe20000400000 */
[C---:B------:R-:W-:Y:S01]  /*ae10*/  ISETP.LT.OR P4, PT, R30.reuse, 0x1a, !P1 ;  /* 0x0000001a1e00780c */ /* 0x040fe20004f81670 */
[----:B------:R-:W-:Y:S04]  /*ae20*/  @!P5 STG.E.U8 desc[UR16][R200.64+0x18], R26 ;  /* 0x0000181ac800d986 */ /* 0x000fe8000c101110 */
[----:B------:R0:W-:Y:S01]  /*ae30*/  @!P2 STG.E.U8 desc[UR16][R210.64+0x19], R164 ;  /* 0x000019a4d200a986 */ /* 0x0001e2000c101110 */
[----:B------:R-:W-:-:S02]  /*ae40*/  ISETP.LT.OR P2, PT, R30, 0x21, !P1 ;  /* 0x000000211e00780c */ /* 0x000fc40004f41670 */
[----:B------:R-:W-:Y:S01]  /*ae50*/  F2FP.SATFINITE.E4M3.F32.PACK_AB_MERGE_C R129, RZ, R129, RZ ;  /* 0x00000081ff81723e */ /* 0x000fe200048070ff */
[-C--:B------:R-:W-:Y:S01]  /*ae60*/  FMUL R198, R198, R10.reuse ;  /* 0x0000000ac6c67220 */ /* 0x080fe20000400000 */
[----:B------:R-:W-:Y:S01]  /*ae70*/  F2FP.SATFINITE.E4M3.F32.PACK_AB_MERGE_C R19, RZ, R19, RZ ;  /* 0x00000013ff13723e */ /* 0x000fe200048070ff */
[----:B------:R-:W-:Y:S01]  /*ae80*/  FMUL R195, R195, R10 ;  /* 0x0000000ac3c37220 */ /* 0x000fe20000400000 */
[----:B------:R-:W-:Y:S01]  /*ae90*/  LOP3.LUT R9, R9, 0xffffffef, RZ, 0xc0, !PT ;  /* 0xffffffef09097812 */ /* 0x000fe200078ec0ff */
[----:B------:R-:W3:Y:S01]  /*aea0*/  LDL.LU.64 R162, [R1+0x30] ;  /* 0x0000300001a27983 */ /* 0x000ee20000300a00 */
[----:B------:R-:W-:Y:S02]  /*aeb0*/  @!P4 IADD3 R149, P0, P3, R17, R24, R16 ;  /* 0x000000181195c210 */ /* 0x000fe40007b1e010 */
[----:B------:R-:W-:Y:S02]  /*aec0*/  ISETP.LT.OR P5, PT, R30, 0x22, !P1 ;  /* 0x000000221e00780c */ /* 0x000fe40004fa1670 */
[----:B------:R-:W-:-:S02]  /*aed0*/  F2FP.SATFINITE.E4M3.F32.PACK_AB_MERGE_C R155, RZ, R155, RZ ;  /* 0x0000009bff9b723e */ /* 0x000fc400048070ff */
[----:B------:R-:W-:Y:S02]  /*aee0*/  F2FP.SATFINITE.E4M3.F32.PACK_AB_MERGE_C R203, RZ, R203, RZ ;  /* 0x000000cbffcb723e */ /* 0x000fe400048070ff */
[----:B------:R-:W-:Y:S02]  /*aef0*/  F2FP.SATFINITE.E4M3.F32.PACK_AB_MERGE_C R167, RZ, R167, RZ ;  /* 0x000000a7ffa7723e */ /* 0x000fe400048070ff */
[----:B------:R-:W-:Y:S02]  /*af00*/  F2FP.SATFINITE.E4M3.F32.PACK_AB_MERGE_C R169, RZ, R169, RZ ;  /* 0x000000a9ffa9723e */ /* 0x000fe400048070ff */
[----:B------:R-:W-:Y:S02]  /*af10*/  F2FP.SATFINITE.E4M3.F32.PACK_AB_MERGE_C R161, RZ, R161, RZ ;  /* 0x000000a1ffa1723e */ /* 0x000fe400048070ff */
[----:B------:R-:W-:Y:S02]  /*af20*/  F2FP.SATFINITE.E4M3.F32.PACK_AB_MERGE_C R185, RZ, R185, RZ ;  /* 0x000000b9ffb9723e */ /* 0x000fe400048070ff */
[----:B------:R-:W-:-:S02]  /*af30*/  F2FP.SATFINITE.E4M3.F32.PACK_AB_MERGE_C R187, RZ, R187, RZ ;  /* 0x000000bbffbb723e */ /* 0x000fc400048070ff */
[----:B------:R-:W-:Y:S02]  /*af40*/  F2FP.SATFINITE.E4M3.F32.PACK_AB_MERGE_C R197, RZ, R197, RZ ;  /* 0x000000c5ffc5723e */ /* 0x000fe400048070ff */
[----:B------:R-:W-:Y:S02]  /*af50*/  F2FP.SATFINITE.E4M3.F32.PACK_AB_MERGE_C R159, RZ, R159, RZ ;  /* 0x0000009fff9f723e */ /* 0x000fe400048070ff */
[----:B------:R-:W-:Y:S01]  /*af60*/  F2FP.SATFINITE.E4M3.F32.PACK_AB_MERGE_C R23, RZ, R23, RZ ;  /* 0x00000017ff17723e */ /* 0x000fe200048070ff */
[----:B------:R-:W-:Y:S01]  /*af70*/  FMUL R192, R192, R10 ;  /* 0x0000000ac0c07220 */ /* 0x000fe20000400000 */
[--C-:B------:R-:W-:Y:S01]  /*af80*/  @!P4 IADD3.X R156, R14, R32, R13.reuse, P0, P3 ;  /* 0x000000200e9cc210 */ /* 0x100fe200007e640d */
[----:B------:R-:W-:Y:S01]  /*af90*/  FMUL R189, R189, R10 ;  /* 0x0000000abdbd7220 */ /* 0x000fe20000400000 */
[----:B------:R-:W-:Y:S01]  /*afa0*/  @!P2 IADD3 R147, P0, P3, R17, R24, R16 ;  /* 0x000000181193a210 */ /* 0x000fe20007b1e010 */
[-C--:B------:R-:W-:Y:S01]  /*afb0*/  FMUL R188, R188, R10.reuse ;  /* 0x0000000abcbc7220 */ /* 0x080fe20000400000 */
[----:B0-----:R-:W-:Y:S01]  /*afc0*/  P2R R164, PR, RZ, 0x2 ;  /* 0x00000002ffa47803 */ /* 0x001fe20000000000 */
[----:B------:R-:W-:Y:S01]  /*afd0*/  FMUL R186, R186, R10 ;  /* 0x0000000ababa7220 */ /* 0x000fe20000400000 */
[----:B------:R-:W-:Y:S01]  /*afe0*/  @!P2 IADD3.X R158, R14, R32, R13, P0, P3 ;  /* 0x000000200e9ea210 */ /* 0x000fe200007e640d */
[-C--:B------:R-:W-:Y:S01]  /*aff0*/  FMUL R183, R183, R10.reuse ;  /* 0x0000000ab7b77220 */ /* 0x080fe20000400000 */
[----:B------:R-:W-:Y:S01]  /*b000*/  ISETP.LT.OR P0, PT, R30, 0x21, !P6 ;  /* 0x000000211e00780c */ /* 0x000fe20007701670 */
[----:B------:R-:W-:Y:S01]  /*b010*/  FMUL R180, R180, R10 ;  /* 0x0000000ab4b47220 */ /* 0x000fe20000400000 */
[----:B------:R-:W-:Y:S01]  /*b020*/  F2FP.SATFINITE.E4M3.F32.PACK_AB_MERGE_C R175, RZ, R124, RZ ;  /* 0x0000007cffaf723e */ /* 0x000fe200048070ff */
[-C--:B------:R-:W-:Y:S01]  /*b030*/  FMUL R179, R179, R10.reuse ;  /* 0x0000000ab3b37220 */ /* 0x080fe20000400000 */
[----:B------:R-:W-:Y:S01]  /*b040*/  F2FP.SATFINITE.E4M3.F32.PACK_AB_MERGE_C R207, RZ, R207, RZ ;  /* 0x000000cfffcf723e */ /* 0x000fe200048070ff */
[-C--:B------:R-:W-:Y:S01]  /*b050*/  FMUL R177, R177, R10.reuse ;  /* 0x0000000ab1b17220 */ /* 0x080fe20000400000 */
[----:B------:R-:W-:Y:S01]  /*b060*/  F2FP.SATFINITE.E4M3.F32.PACK_AB_MERGE_C R205, RZ, R205, RZ ;  /* 0x000000cdffcd723e */ /* 0x000fe200048070ff */
[-C--:B------:R-:W-:Y:S01]  /*b070*/  FMUL R174, R174, R10.reuse ;  /* 0x0000000aaeae7220 */ /* 0x080fe20000400000 */
[----:B------:R-:W-:Y:S01]  /*b080*/  F2FP.SATFINITE.E4M3.F32.PACK_AB_MERGE_C R199, RZ, R199, RZ ;  /* 0x000000c7ffc7723e */ /* 0x000fe200048070ff */
[-C--:B--2---:R-:W-:Y:S01]  /*b090*/  FMUL R171, R171, R10.reuse ;  /* 0x0000000aabab7220 */ /* 0x084fe20000400000 */
[----:B------:R-:W-:Y:S01]  /*b0a0*/  F2FP.SATFINITE.E4M3.F32.PACK_AB_MERGE_C R195, RZ, R195, RZ ;  /* 0x000000c3ffc3723e */ /* 0x000fe200048070ff */
[----:B------:R-:W-:Y:S01]  /*b0b0*/  FMUL R170, R170, R10 ;  /* 0x0000000aaaaa7220 */ /* 0x000fe20000400000 */
[----:B------:R-:W2:Y:S01]  /*b0c0*/  LDL.LU.64 R200, [R1] ;  /* 0x0000000001c87983 */ /* 0x000ea20000300a00 */
[----:B------:R-:W0:Y:S01]  /*b0d0*/  @!P0 LDC.64 R26, c[0x0][0x5c0] ;  /* 0x00017000ff1a8b82 */ /* 0x000e220000000a00 */
[----:B------:R-:W-:-:S02]  /*b0e0*/  LOP3.LUT P4, RZ, R33, 0x1000000, RZ, 0xc0, !PT ;  /* 0x0100000021ff7812 */ /* 0x000fc4000788c0ff */
[----:B------:R-:W-:Y:S01]  /*b0f0*/  LOP3.LUT P2, RZ, R33, 0x2000000, RZ, 0xc0, !PT ;  /* 0x0200000021ff7812 */ /* 0x000fe2000784c0ff */
[----:B------:R-:W-:Y:S01]  /*b100*/  FMUL R168, R168, R10 ;  /* 0x0000000aa8a87220 */ /* 0x000fe20000400000 */
[----:B------:R-:W-:Y:S01]  /*b110*/  F2FP.SATFINITE.E4M3.F32.PACK_AB_MERGE_C R189, RZ, R189, RZ ;  /* 0x000000bdffbd723e */ /* 0x000fe200048070ff */
[----:B------:R-:W4:Y:S01]  /*b120*/  LDL.LU.64 R210, [R1+0x8] ;  /* 0x0000080001d27983 */ /* 0x000f220000300a00 */
[----:B0-----:R-:W-:-:S05]  /*b130*/  @!P0 IADD3 R26, P3, R24, R26, RZ ;  /* 0x0000001a181a8210 */ /* 0x001fca0007f7e0ff */
[----:B------:R-:W-:-:S05]  /*b140*/  @!P0 IMAD.X R27, R32, 0x1, R27, P3 ;  /* 0x00000001201b8824 */ /* 0x000fca00018e061b */
[----:B------:R0:W-:Y:S01]  /*b150*/  @!P0 STG.E.U8 desc[UR16][R26.64+0x20], R141 ;  /* 0x0000208d1a008986 */ /* 0x0001e2000c101110 */
[----:B------:R-:W-:-:S13]  /*b160*/  ISETP.LT.OR P0, PT, R30, 0x22, !P6 ;  /* 0x000000221e00780c */ /* 0x000fda0007701670 */
[----:B0-----:R-:W0:Y:S02]  /*b170*/  @!P0 LDC.64 R26, c[0x0][0x5c0] ;  /* 0x00017000ff1a8b82 */ /* 0x001e240000000a00 */
[----:B0-----:R-:W-:-:S05]  /*b180*/  @!P0 IADD3 R26, P3, R24, R26, RZ ;  /* 0x0000001a181a8210 */ /* 0x001fca0007f7e0ff */
[----:B------:R-:W-:-:S05]  /*b190*/  @!P0 IMAD.X R27, R32, 0x1, R27, P3 ;  /* 0x00000001201b8824 */ /* 0x000fca00018e061b */
[----:B------:R0:W-:Y:S01]  /*b1a0*/  @!P0 STG.E.U8 desc[UR16][R26.64+0x21], R173 ;  /* 0x000021ad1a008986 */ /* 0x0001e2000c101110 */
[----:B------:R-:W-:-:S04]  /*b1b0*/  @!P5 IADD3 R141, P0, P3, R17, R24, R16 ;  /* 0x00000018118dd210 */ /* 0x000fc80007b1e010 */
[----:B------:R-:W-:Y:S02]  /*b1c0*/  @!P5 IADD3.X R139, R14, R32, R13, P0, P3 ;  /* 0x000000200e8bd210 */ /* 0x000fe400007e640d */
[C---:B------:R-:W-:Y:S01]  /*b1d0*/  ISETP.LT.OR P5, PT, R30.reuse, 0x29, !P1 ;  /* 0x000000291e00780c */ /* 0x040fe20004fa1670 */
[----:B------:R1:W-:Y:S01]  /*b1e0*/  @!P4 STG.E.U8 desc[UR16][R28.64+0x20], R129 ;  /* 0x000020811c00c986 */ /* 0x0003e2000c101110 */
[----:B------:R-:W-:-:S11]  /*b1f0*/  ISETP.LT.OR P4, PT, R30, 0x2a, !P1 ;  /* 0x0000002a1e00780c */ /* 0x000fd60004f81670 */
[----:B0-----:R-:W-:-:S04]  /*b200*/  @!P5 IADD3 R27, P0, P3, R17, R24, R16 ;  /* 0x00000018111bd210 */ /* 0x001fc80007b1e010 */
[----:B------:R-:W-:Y:S02]  /*b210*/  @!P5 IADD3.X R26, R14, R32, R13, P0, P3 ;  /* 0x000000200e1ad210 */ /* 0x000fe400007e640d */
[----:B-1----:R-:W-:-:S04]  /*b220*/  @!P4 IADD3 R29, P0, P3, R17, R24, R16 ;  /* 0x00000018111dc210 */ /* 0x002fc80007b1e010 */
[----:B------:R-:W-:Y:S02]  /*b230*/  @!P4 IADD3.X R28, R14, R32, R13, P0, P3 ;  /* 0x000000200e1cc210 */ /* 0x000fe400007e640d */
[----:B------:R-:W-:Y:S02]  /*b240*/  ISETP.LT.OR P0, PT, R30, 0x31, !P1 ;  /* 0x000000311e00780c */ /* 0x000fe40004f01670 */
[----:B------:R-:W-:-:S05]  /*b250*/  F2FP.SATFINITE.E4M3.F32.PACK_AB_MERGE_C R173, RZ, R138, RZ ;  /* 0x0000008affad723e */ /* 0x000fca00048070ff */
[----:B------:R0:W-:Y:S06]  /*b260*/  @!P2 STG.E.U8 desc[UR16][R6.64+0x21], R173 ;  /* 0x000021ad0600a986 */ /* 0x0001ec000c101110 */
[----:B------:R-:W-:-:S04]  /*b270*/  @!P0 IADD3 R138, P2, P3, R17, R24, R16 ;  /* 0x00000018118a8210 */ /* 0x000fc80007b5e010 */
[----:B------:R-:W-:Y:S02]  /*b280*/  @!P0 IADD3.X R129, R14, R32, R13, P2, P3 ;  /* 0x000000200e818210 */ /* 0x000fe400017e640d */
[----:B------:R-:W-:-:S13]  /*b290*/  ISETP.LT.OR P3, PT, R30, 0x29, !P6 ;  /* 0x000000291e00780c */ /* 0x000fda0007761670 */
[----:B0-----:R-:W0:Y:S02]  /*b2a0*/  @!P3 LDC.64 R6, c[0x0][0x5c0] ;  /* 0x00017000ff06bb82 */ /* 0x001e240000000a00 */
[----:B0-----:R-:W-:-:S05]  /*b2b0*/  @!P3 IADD3 R6, P2, R24, R6, RZ ;  /* 0x000000061806b210 */ /* 0x001fca0007f5e0ff */
[----:B------:R-:W-:-:S05]  /*b2c0*/  @!P3 IMAD.X R7, R32, 0x1, R7, P2 ;  /* 0x000000012007b824 */ /* 0x000fca00010e0607 */
[----:B------:R0:W-:Y:S01]  /*b2d0*/  @!P3 STG.E.U8 desc[UR16][R6.64+0x28], R19 ;  /* 0x000028130600b986 */ /* 0x0001e2000c101110 */
[----:B------:R-:W-:Y:S02]  /*b2e0*/  ISETP.LT.OR P3, PT, R30, 0x2a, !P6 ;  /* 0x0000002a1e00780c */ /* 0x000fe40007761670 */
[----:B------:R-:W-:Y:S02]  /*b2f0*/  @P5 LOP3.LUT R9, R9, 0x10, RZ, 0xfc, !PT ;  /* 0x0000001009095812 */ /* 0x000fe400078efcff */
[----:B------:R-:W-:-:S09]  /*b300*/  LOP3.LUT P5, RZ, R33, 0x80000000, RZ, 0xc0, !PT ;  /* 0x8000000021ff7812 */ /* 0x000fd200078ac0ff */
[----:B0-----:R-:W0:Y:S01]  /*b310*/  @!P3 LDC.64 R6, c[0x0][0x5c0] ;  /* 0x00017000ff06bb82 */ /* 0x001e220000000a00 */
[----:B------:R-:W-:-:S04]  /*b320*/  LOP3.LUT R9, R9, 0xffffffdf, RZ, 0xc0, !PT ;  /* 0xffffffdf09097812 */ /* 0x000fc800078ec0ff */
[----:B------:R-:W-:-:S04]  /*b330*/  @P4 LOP3.LUT R9, R9, 0x20, RZ, 0xfc, !PT ;  /* 0x0000002009094812 */ /* 0x000fc800078efcff */
[----:B------:R-:W-:-:S04]  /*b340*/  LOP3.LUT R9, R9, 0xfffffdff, RZ, 0xc0, !PT ;  /* 0xfffffdff09097812 */ /* 0x000fc800078ec0ff */
[----:B------:R-:W-:-:S04]  /*b350*/  @P5 LOP3.LUT R9, R9, 0x200, RZ, 0xfc, !PT ;  /* 0x0000020009095812 */ /* 0x000fc800078efcff */
[----:B------:R-:W-:Y:S02]  /*b360*/  LOP3.LUT R9, R9, 0xffffff7f, RZ, 0xc0, !PT ;  /* 0xffffff7f09097812 */ /* 0x000fe400078ec0ff */
[----:B------:R-:W-:Y:S02]  /*b370*/  F2FP.SATFINITE.E4M3.F32.PACK_AB_MERGE_C R173, RZ, R126, RZ ;  /* 0x0000007effad723e */ /* 0x000fe400048070ff */
[----:B0-----:R-:W-:Y:S02]  /*b380*/  @!P3 IADD3 R6, P2, R24, R6, RZ ;  /* 0x000000061806b210 */ /* 0x001fe40007f5e0ff */
[----:B------:R-:W-:-:S03]  /*b390*/  @P0 LOP3.LUT R9, R9, 0x80, RZ, 0xfc, !PT ;  /* 0x0000008009090812 */ /* 0x000fc600078efcff */
[----:B------:R-:W-:Y:S01]  /*b3a0*/  @!P3 IMAD.X R7, R32, 0x1, R7, P2 ;  /* 0x000000012007b824 */ /* 0x000fe200010e0607 */
[----:B------:R-:W-:-:S04]  /*b3b0*/  LOP3.LUT P0, RZ, R9, 0x4, RZ, 0xc0, !PT ;  /* 0x0000000409ff7812 */ /* 0x000fc8000780c0ff */
[----:B------:R0:W-:Y:S02]  /*b3c0*/  @!P3 STG.E.U8 desc[UR16][R6.64+0x29], R173 ;  /* 0x000029ad0600b986 */ /* 0x0001e4000c101110 */
[----:B0-----:R-:W-:-:S05]  /*b3d0*/  FMUL R6, R196, R10 ;  /* 0x0000000ac4067220 */ /* 0x001fca0000400000 */
[----:B------:R-:W-:-:S05]  /*b3e0*/  F2FP.SATFINITE.E4M3.F32.PACK_AB_MERGE_C R6, RZ, R6, RZ ;  /* 0x00000006ff06723e */ /* 0x000fca00048070ff */
[----:B------:R0:W-:Y:S01]  /*b3f0*/  @!P0 STG.E.U8 desc[UR16][R34.64+0x28], R6 ;  /* 0x0000280622008986 */ /* 0x0001e2000c101110 */
[C---:B------:R-:W-:Y:S02]  /*b400*/  ISETP.LT.OR P0, PT, R30.reuse, 0x31, !P6 ;  /* 0x000000311e00780c */ /* 0x040fe40007701670 */
[----:B------:R-:W-:-:S11]  /*b410*/  ISETP.LT.OR P3, PT, R30, 0x32, !P1 ;  /* 0x000000321e00780c */ /* 0x000fd60004f61670 */
[----:B0-----:R-:W0:Y:S02]  /*b420*/  @!P0 LDC.64 R6, c[0x0][0x5c0] ;  /* 0x00017000ff068b82 */ /* 0x001e240000000a00 */
[----:B------:R-:W-:-:S04]  /*b430*/  @!P3 IADD3 R126, P1, P5, R17, R24, R16 ;  /* 0x00000018117eb210 */ /* 0x000fc80007d3e010 */
[----:B------:R-:W-:Y:S02]  /*b440*/  @!P3 IADD3.X R19, R14, R32, R13, P1, P5 ;  /* 0x000000200e13b210 */ /* 0x000fe40000fea40d */
[----:B------:R-:W-:Y:S02]  /*b450*/  LOP3.LUT P5, RZ, R9, 0x200, RZ, 0xc0, !PT ;  /* 0x0000020009ff7812 */ /* 0x000fe400078ac0ff */
[----:B------:R-:W-:Y:S02]  /*b460*/  F2FP.SATFINITE.E4M3.F32.PACK_AB_MERGE_C R173, RZ, R122, RZ ;  /* 0x0000007affad723e */ /* 0x000fe400048070ff */
[----:B0-----:R-:W-:-:S09]  /*b470*/  @!P0 IADD3 R6, P1, R24, R6, RZ ;  /* 0x0000000618068210 */ /* 0x001fd20007f3e0ff */
[----:B------:R-:W-:Y:S01]  /*b480*/  @!P5 STG.E.U8 desc[UR16][R36.64+0x29], R175 ;  /* 0x000029af2400d986 */ /* 0x000fe2000c101110 */
[----:B------:R-:W-:-:S05]  /*b490*/  @!P0 IMAD.X R7, R32, 0x1, R7, P1 ;  /* 0x0000000120078824 */ /* 0x000fca00008e0607 */
[----:B------:R0:W-:Y:S01]  /*b4a0*/  @!P0 STG.E.U8 desc[UR16][R6.64+0x30], R173 ;  /* 0x000030ad06008986 */ /* 0x0001e2000c101110 */
[----:B------:R-:W-:-:S13]  /*b4b0*/  ISETP.LT.OR P0, PT, R30, 0x32, !P6 ;  /* 0x000000321e00780c */ /* 0x000fda0007701670 */
[----:B0-----:R-:W0:Y:S01]  /*b4c0*/  @!P0 LDC.64 R6, c[0x0][0x5c0] ;  /* 0x00017000ff068b82 */ /* 0x001e220000000a00 */
[----:B------:R-:W-:Y:S02]  /*b4d0*/  F2FP.SATFINITE.E4M3.F32.PACK_AB_MERGE_C R35, RZ, R136, RZ ;  /* 0x00000088ff23723e */ /* 0x000fe400048070ff */
[----:B0-----:R-:W-:-:S05]  /*b4e0*/  @!P0 IADD3 R6, P1, R24, R6, RZ ;  /* 0x0000000618068210 */ /* 0x001fca0007f3e0ff */
[----:B------:R-:W-:-:S05]  /*b4f0*/  @!P0 IMAD.X R7, R32, 0x1, R7, P1 ;  /* 0x0000000120078824 */ /* 0x000fca00008e0607 */
[----:B------:R0:W-:Y:S01]  /*b500*/  @!P0 STG.E.U8 desc[UR16][R6.64+0x31], R35 ;  /* 0x0000312306008986 */ /* 0x0001e2000c101110 */
[----:B------:R-:W-:-:S13]  /*b510*/  ISETP.LT.OR P0, PT, R30, 0x39, !P6 ;  /* 0x000000391e00780c */ /* 0x000fda0007701670 */
[----:B0-----:R-:W0:Y:S01]  /*b520*/  @!P0 LDC.64 R6, c[0x0][0x5c0] ;  /* 0x00017000ff068b82 */ /* 0x001e220000000a00 */
[----:B------:R-:W-:Y:S02]  /*b530*/  LOP3.LUT P2, RZ, R9, 0x2, RZ, 0xc0, !PT ;  /* 0x0000000209ff7812 */ /* 0x000fe4000784c0ff */
[----:B------:R-:W-:Y:S02]  /*b540*/  LOP3.LUT P4, RZ, R33, 0x40000000, RZ, 0xc0, !PT ;  /* 0x4000000021ff7812 */ /* 0x000fe4000788c0ff */
[----:B------:R-:W-:Y:S02]  /*b550*/  ISETP.LT.OR P6, PT, R30, 0x3a, !P6 ;  /* 0x0000003a1e00780c */ /* 0x000fe400077c1670 */
[----:B------:R-:W-:Y:S02]  /*b560*/  F2FP.SATFINITE.E4M3.F32.PACK_AB_MERGE_C R37, RZ, R172, RZ ;  /* 0x000000acff25723e */ /* 0x000fe400048070ff */
[----:B------:R-:W-:-:S05]  /*b570*/  F2FP.SATFINITE.E4M3.F32.PACK_AB_MERGE_C R35, RZ, R182, RZ ;  /* 0x000000b6ff23723e */ /* 0x000fca00048070ff */
[----:B------:R-:W-:Y:S01]  /*b580*/  @!P2 STG.E.U8 desc[UR16][R38.64+0x30], R155 ;  /* 0x0000309b2600a986 */ /* 0x000fe2000c101110 */
[----:B0-----:R-:W-:-:S03]  /*b590*/  @!P0 IADD3 R6, P1, R24, R6, RZ ;  /* 0x0000000618068210 */ /* 0x001fc60007f3e0ff */
[----:B------:R-:W-:Y:S02]  /*b5a0*/  @!P4 STG.E.U8 desc[UR16][R40.64+0x31], R37 ;  /* 0x000031252800c986 */ /* 0x000fe4000c101110 */
[----:B------:R-:W-:-:S05]  /*b5b0*/  @!P0 IMAD.X R7, R32, 0x1, R7, P1 ;  /* 0x0000000120078824 */ /* 0x000fca00008e0607 */
[----:B------:R0:W-:Y:S02]  /*b5c0*/  @!P0 STG.E.U8 desc[UR16][R6.64+0x38], R35 ;  /* 0x0000382306008986 */ /* 0x0001e4000c101110 */
[----:B0-----:R-:W0:Y:S01]  /*b5d0*/  @!P6 LDC.64 R6, c[0x0][0x5c0] ;  /* 0x00017000ff06eb82 */ /* 0x001e220000000a00 */
[----:B------:R-:W-:Y:S02]  /*b5e0*/  LOP3.LUT P4, RZ, R25, 0x8000000, RZ, 0xc0, !PT ;  /* 0x0800000019ff7812 */ /* 0x000fe4000788c0ff */
[----:B------:R-:W-:Y:S02]  /*b5f0*/  F2FP.SATFINITE.E4M3.F32.PACK_AB_MERGE_C R37, RZ, R142, RZ ;  /* 0x0000008eff25723e */ /* 0x000fe400048070ff */
[----:B0-----:R-:W-:-:S05]  /*b600*/  @!P6 IADD3 R6, P0, R24, R6, RZ ;  /* 0x000000061806e210 */ /* 0x001fca0007f1e0ff */
[----:B------:R-:W-:-:S05]  /*b610*/  @!P6 IMAD.X R7, R32, 0x1, R7, P0 ;  /* 0x000000012007e824 */ /* 0x000fca00000e0607 */
[----:B------:R0:W-:Y:S01]  /*b620*/  @!P6 STG.E.U8 desc[UR16][R6.64+0x39], R37 ;  /* 0x000039250600e986 */ /* 0x0001e2000c101110 */
[----:B------:R-:W-:Y:S01]  /*b630*/  LOP3.LUT P5, RZ, R9, 0x1, RZ, 0xc0, !PT ;  /* 0x0000000109ff7812 */ /* 0x000fe200078ac0ff */
[----:B0-----:R-:W0:Y:S01]  /*b640*/  @!P4 LDC.64 R6, c[0x0][0x5c0] ;  /* 0x00017000ff06cb82 */ /* 0x001e220000000a00 */
[C---:B------:R-:W-:Y:S02]  /*b650*/  LOP3.LUT P6, RZ, R33.reuse, 0x20000000, RZ, 0xc0, !PT ;  /* 0x2000000021ff7812 */ /* 0x040fe400078cc0ff */
[C---:B------:R-:W-:Y:S02]  /*b660*/  LOP3.LUT P1, RZ, R33.reuse, 0x4000000, RZ, 0xc0, !PT ;  /* 0x0400000021ff7812 */ /* 0x040fe4000782c0ff */
[----:B------:R-:W-:Y:S02]  /*b670*/  F2FP.SATFINITE.E4M3.F32.PACK_AB_MERGE_C R39, RZ, R184, RZ ;  /* 0x000000b8ff27723e */ /* 0x000fe400048070ff */
[----:B------:R-:W-:Y:S02]  /*b680*/  P2R R166, PR, RZ, 0x8 ;  /* 0x00000008ffa67803 */ /* 0x000fe40000000000 */
[----:B------:R-:W-:-:S02]  /*b690*/  LOP3.LUT P2, RZ, R33, 0x10000000, RZ, 0xc0, !PT ;  /* 0x1000000021ff7812 */ /* 0x000fc4000784c0ff */
[----:B------:R-:W-:Y:S01]  /*b6a0*/  LOP3.LUT P3, RZ, R33, 0x8000000, RZ, 0xc0, !PT ;  /* 0x0800000021ff7812 */ /* 0x000fe2000786c0ff */
[----:B------:R-:W-:Y:S01]  /*b6b0*/  @!P5 STG.E.U8 desc[UR16][R42.64+0x38], R39 ;  /* 0x000038272a00d986 */ /* 0x000fe2000c101110 */
[----:B------:R-:W-:Y:S02]  /*b6c0*/  P2R R34, PR, RZ, 0x2 ;  /* 0x00000002ff227803 */ /* 0x000fe40000000000 */
[----:B------:R-:W-:Y:S01]  /*b6d0*/  LOP3.LUT P1, RZ, R25, 0x4000000, RZ, 0xc0, !PT ;  /* 0x0400000019ff7812 */ /* 0x000fe2000782c0ff */
[----:B------:R-:W-:Y:S01]  /*b6e0*/  @!P6 STG.E.U8 desc[UR16][R44.64+0x39], R203 ;  /* 0x000039cb2c00e986 */ /* 0x000fe2000c101110 */
[----:B------:R-:W-:Y:S02]  /*b6f0*/  F2FP.SATFINITE.E4M3.F32.PACK_AB_MERGE_C R35, RZ, R204, RZ ;  /* 0x000000ccff23723e */ /* 0x000fe400048070ff */
[----:B------:R-:W-:Y:S02]  /*b700*/  F2FP.SATFINITE.E4M3.F32.PACK_AB_MERGE_C R37, RZ, R178, RZ ;  /* 0x000000b2ff25723e */ /* 0x000fe400048070ff */
[----:B0-----:R-:W-:Y:S01]  /*b710*/  @!P4 IADD3 R6, P6, R90, R6, RZ ;  /* 0x000000065a06c210 */ /* 0x001fe20007fde0ff */
[----:B------:R-:W-:Y:S04]  /*b720*/  @!P2 STG.E.U8 desc[UR16][R46.64], R167 ;  /* 0x000000a72e00a986 */ /* 0x000fe8000c101110 */
[----:B------:R-:W-:Y:S01]  /*b730*/  @!P4 IMAD.X R7, R91, 0x1, R7, P6 ;  /* 0x000000015b07c824 */ /* 0x000fe200030e0607 */
[----:B------:R-:W-:Y:S04]  /*b740*/  @!P3 STG.E.U8 desc[UR16][R48.64+0x1], R35 ;  /* 0x000001233000b986 */ /* 0x000fe8000c101110 */
[----:B------:R0:W-:Y:S02]  /*b750*/  @!P4 STG.E.U8 desc[UR16][R6.64], R37 ;  /* 0x000000250600c986 */ /* 0x0001e4000c101110 */
[----:B0-----:R-:W0:Y:S01]  /*b760*/  @!P1 LDC.64 R6, c[0x0][0x5c0] ;  /* 0x00017000ff069b82 */ /* 0x001e220000000a00 */
[----:B------:R-:W-:-:S02]  /*b770*/  LOP3.LUT P5, RZ, R25, 0x2000000, RZ, 0xc0, !PT ;  /* 0x0200000019ff7812 */ /* 0x000fc400078ac0ff */
[----:B------:R-:W-:Y:S02]  /*b780*/  F2FP.SATFINITE.E4M3.F32.PACK_AB_MERGE_C R35, RZ, R134, RZ ;  /* 0x00000086ff23723e */ /* 0x000fe400048070ff */
[----:B0-----:R-:W-:-:S05]  /*b790*/  @!P1 IADD3 R6, P6, R88, R6, RZ ;  /* 0x0000000658069210 */ /* 0x001fca0007fde0ff */
[----:B------:R-:W-:Y:S01]  /*b7a0*/  @!P1 IMAD.X R7, R89, 0x1, R7, P6 ;  /* 0x0000000159079824 */ /* 0x000fe200030e0607 */
[----:B------:R-:W-:-:S13]  /*b7b0*/  LOP3.LUT P6, RZ, R25, 0x4000000, RZ, 0xc0, !PT ;  /* 0x0400000019ff7812 */ /* 0x000fda00078cc0ff */
[----:B------:R0:W-:Y:S02]  /*b7c0*/  @!P6 STG.E.U8 desc[UR16][R6.64+0x1], R35 ;  /* 0x000001230600e986 */ /* 0x0001e4000c101110 */
[----:B0-----:R-:W0:Y:S01]  /*b7d0*/  @!P5 LDC.64 R6, c[0x0][0x5c0] ;  /* 0x00017000ff06db82 */ /* 0x001e220000000a00 */
[----:B------:R-:W-:Y:S02]  /*b7e0*/  ISETP.NE.AND P1, PT, R34, RZ, PT ;  /* 0x000000ff2200720c */ /* 0x000fe40003f25270 */
[----:B------:R-:W-:Y:S02]  /*b7f0*/  LOP3.LUT P0, RZ, R33, 0x800000, RZ, 0xc0, !PT ;  /* 0x0080000021ff7812 */ /* 0x000fe4000780c0ff */
[----:B------:R-:W-:Y:S02]  /*b800*/  LOP3.LUT P2, RZ, R25, 0x1000000, RZ, 0xc0, !PT ;  /* 0x0100000019ff7812 */ /* 0x000fe4000784c0ff */
        /* <DEDUP_REMOVED lines=13> */
[C---:B------:R-:W-:Y:S01]  /*b8e0*/  LOP3.LUT P6, RZ, R33.reuse, 0x400000, RZ, 0xc0, !PT ;  /* 0x0040000021ff7812 */ /* 0x040fe200078cc0ff */
[----:B0-----:R-:W0:Y:S01]  /*b8f0*/  @!P4 LDC.64 R6, c[0x0][0x5c0] ;  /* 0x00017000ff06cb82 */ /* 0x001e220000000a00 */
[----:B------:R-:W-:Y:S02]  /*b900*/  F2FP.SATFINITE.E4M3.F32.PACK_AB_MERGE_C R39, RZ, R152, RZ ;  /* 0x00000098ff27723e */ /* 0x000fe400048070ff */
[----:B------:R-:W-:Y:S02]  /*b910*/  LOP3.LUT P3, RZ, R33, 0x200000, RZ, 0xc0, !PT ;  /* 0x0020000021ff7812 */ /* 0x000fe4000786c0ff */
[----:B------:R-:W-:-:S07]  /*b920*/  LOP3.LUT P1, RZ, R25, 0x400000, RZ, 0xc0, !PT ;  /* 0x0040000019ff7812 */ /* 0x000fce000782c0ff */
[----:B------:R-:W-:Y:S01]  /*b930*/  @!P6 STG.E.U8 desc[UR16][R54.64+0x10], R39 ;  /* 0x000010273600e986 */ /* 0x000fe2000c101110 */
[----:B------:R-:W-:Y:S02]  /*b940*/  F2FP.SATFINITE.E4M3.F32.PACK_AB_MERGE_C R35, RZ, R176, RZ ;  /* 0x000000b0ff23723e */ /* 0x000fe400048070ff */
[----:B0-----:R-:W-:Y:S01]  /*b950*/  @!P4 IADD3 R6, P6, R82, R6, RZ ;  /* 0x000000065206c210 */ /* 0x001fe20007fde0ff */
[----:B------:R-:W-:Y:S04]  /*b960*/  @!P3 STG.E.U8 desc[UR16][R56.64+0x11], R161 ;  /* 0x000011a13800b986 */ /* 0x000fe8000c101110 */
[----:B------:R-:W-:-:S05]  /*b970*/  @!P4 IMAD.X R7, R83, 0x1, R7, P6 ;  /* 0x000000015307c824 */ /* 0x000fca00030e0607 */
[----:B------:R0:W-:Y:S02]  /*b980*/  @!P4 STG.E.U8 desc[UR16][R6.64+0x10], R35 ;  /* 0x000010230600c986 */ /* 0x0001e4000c101110 */
[----:B0-----:R-:W0:Y:S01]  /*b990*/  @!P1 LDC.64 R6, c[0x0][0x5c0] ;  /* 0x00017000ff069b82 */ /* 0x001e220000000a00 */
[----:B------:R-:W-:Y:S02]  /*b9a0*/  LOP3.LUT P2, RZ, R9, 0x100, RZ, 0xc0, !PT ;  /* 0x0000010009ff7812 */ /* 0x000fe4000784c0ff */
[----:B0-----:R-:W-:-:S05]  /*b9b0*/  @!P1 IADD3 R6, P6, R81, R6, RZ ;  /* 0x0000000651069210 */ /* 0x001fca0007fde0ff */
[----:B------:R-:W-:-:S05]  /*b9c0*/  @!P1 IMAD.X R7, R78, 0x1, R7, P6 ;  /* 0x000000014e079824 */ /* 0x000fca00030e0607 */
[----:B------:R0:W-:Y:S02]  /*b9d0*/  @!P1 STG.E.U8 desc[UR16][R6.64+0x11], R185 ;  /* 0x000011b906009986 */ /* 0x0001e4000c101110 */
[----:B0-----:R-:W0:Y:S01]  /*b9e0*/  @!P2 LDC.64 R6, c[0x0][0x5c0] ;  /* 0x00017000ff06ab82 */ /* 0x001e220000000a00 */
[C---:B------:R-:W-:Y:S02]  /*b9f0*/  LOP3.LUT P4, RZ, R33.reuse, 0x40000, RZ, 0xc0, !PT ;  /* 0x0004000021ff7812 */ /* 0x040fe4000788c0ff */
[C---:B------:R-:W-:Y:S02]  /*ba00*/  LOP3.LUT P0, RZ, R33.reuse, 0x100000, RZ, 0xc0, !PT ;  /* 0x0010000021ff7812 */ /* 0x040fe4000780c0ff */
[----:B------:R-:W-:Y:S02]  /*ba10*/  LOP3.LUT P5, RZ, R33, 0x80000, RZ, 0xc0, !PT ;  /* 0x0008000021ff7812 */ /* 0x000fe400078ac0ff */
[----:B------:R-:W-:Y:S02]  /*ba20*/  P2R R34, PR, RZ, 0x10 ;  /* 0x00000010ff227803 */ /* 0x000fe40000000000 */
[----:B------:R-:W-:-:S02]  /*ba30*/  LOP3.LUT P4, RZ, R25, 0x100000, RZ, 0xc0, !PT ;  /* 0x0010000019ff7812 */ /* 0x000fc4000788c0ff */
        /* <DEDUP_REMOVED lines=10> */
[----:B------:R-:W-:Y:S01]  /*bae0*/  @!P4 IMAD.X R7, R76, 0x1, R7, P6 ;  /* 0x000000014c07c824 */ /* 0x000fe200030e0607 */
[----:B------:R-:W-:-:S13]  /*baf0*/  LOP3.LUT P6, RZ, R25, 0x100000, RZ, 0xc0, !PT ;  /* 0x0010000019ff7812 */ /* 0x000fda00078cc0ff */
[----:B------:R0:W-:Y:S02]  /*bb00*/  @!P6 STG.E.U8 desc[UR16][R6.64+0x19], R37 ;  /* 0x000019250600e986 */ /* 0x0001e4000c101110 */
[----:B0-----:R-:W0:Y:S01]  /*bb10*/  @!P1 LDC.64 R6, c[0x0][0x5c0] ;  /* 0x00017000ff069b82 */ /* 0x001e220000000a00 */
[C---:B------:R-:W-:Y:S02]  /*bb20*/  LOP3.LUT P0, RZ, R33.reuse, 0x10000, RZ, 0xc0, !PT ;  /* 0x0001000021ff7812 */ /* 0x040fe4000780c0ff */
[----:B------:R-:W-:Y:S02]  /*bb30*/  ISETP.NE.AND P4, PT, R34, RZ, PT ;  /* 0x000000ff2200720c */ /* 0x000fe40003f85270 */
        /* <DEDUP_REMOVED lines=20> */
[----:B------:R-:W-:-:S07]  /*bc80*/  F2FP.SATFINITE.E4M3.F32.PACK_AB_MERGE_C R23, RZ, R202, RZ ;  /* 0x000000caff17723e */ /* 0x000fce00048070ff */
[----:B------:R-:W-:Y:S01]  /*bc90*/  @!P0 STG.E.U8 desc[UR16][R66.64+0x28], R207 ;  /* 0x000028cf42008986 */ /* 0x000fe2000c101110 */
[----:B0-----:R-:W-:-:S03]  /*bca0*/  @!P5 IADD3 R6, P6, R98, R6, RZ ;  /* 0x000000066206d210 */ /* 0x001fc60007fde0ff */
[----:B------:R-:W-:Y:S02]  /*bcb0*/  @!P2 STG.E.U8 desc[UR16][R68.64+0x29], R205 ;  /* 0x000029cd4400a986 */ /* 0x000fe4000c101110 */
[----:B------:R-:W-:-:S05]  /*bcc0*/  @!P5 IMAD.X R7, R99, 0x1, R7, P6 ;  /* 0x000000016307d824 */ /* 0x000fca00030e0607 */
[----:B------:R0:W-:Y:S01]  /*bcd0*/  @!P5 STG.E.U8 desc[UR16][R6.64+0x28], R23 ;  /* 0x000028170600d986 */ /* 0x0001e2000c101110 */
[----:B------:R-:W-:Y:S01]  /*bce0*/  LOP3.LUT P1, RZ, R25, 0x8000, RZ, 0xc0, !PT ;  /* 0x0000800019ff7812 */ /* 0x000fe2000782c0ff */
[----:B0-----:R-:W0:-:S12]  /*bcf0*/  @!P4 LDC.64 R6, c[0x0][0x5c0] ;  /* 0x00017000ff06cb82 */ /* 0x001e180000000a00 */
[----:B------:R-:W1:Y:S01]  /*bd00*/  @!P1 LDC.64 R34, c[0x0][0x5c0] ;  /* 0x00017000ff229b82 */ /* 0x000e620000000a00 */
[----:B------:R-:W-:Y:S02]  /*bd10*/  LOP3.LUT P3, RZ, R33, 0x4000, RZ, 0xc0, !PT ;  /* 0x0000400021ff7812 */ /* 0x000fe4000786c0ff */
[----:B------:R-:W-:Y:S02]  /*bd20*/  LOP3.LUT P0, RZ, R25, 0x4000, RZ, 0xc0, !PT ;  /* 0x0000400019ff7812 */ /* 0x000fe4000780c0ff */
[----:B0-----:R-:W-:-:S05]  /*bd30*/  @!P4 IADD3 R6, P6, R96, R6, RZ ;  /* 0x000000066006c210 */ /* 0x001fca0007fde0ff */
[----:B------:R-:W-:Y:S01]  /*bd40*/  @!P4 IMAD.X R7, R97, 0x1, R7, P6 ;  /* 0x000000016107c824 */ /* 0x000fe200030e0607 */
[----:B------:R-:W-:Y:S02]  /*bd50*/  LOP3.LUT P6, RZ, R33, 0x2000, RZ, 0xc0, !PT ;  /* 0x0000200021ff7812 */ /* 0x000fe400078cc0ff */
[C---:B------:R-:W-:Y:S02]  /*bd60*/  LOP3.LUT P5, RZ, R25.reuse, 0x2000, RZ, 0xc0, !PT ;  /* 0x0000200019ff7812 */ /* 0x040fe400078ac0ff */
[----:B------:R0:W-:Y:S01]  /*bd70*/  @!P4 STG.E.U8 desc[UR16][R6.64+0x29], R199 ;  /* 0x000029c70600c986 */ /* 0x0001e2000c101110 */
[----:B------:R-:W-:Y:S02]  /*bd80*/  LOP3.LUT P4, RZ, R25, 0x4, RZ, 0xc0, !PT ;  /* 0x0000000419ff7812 */ /* 0x000fe4000788c0ff */
[----:B------:R-:W-:-:S05]  /*bd90*/  F2FP.SATFINITE.E4M3.F32.PACK_AB_MERGE_C R25, RZ, R198, RZ ;  /* 0x000000c6ff19723e */ /* 0x000fca00048070ff */
[----:B------:R-:W-:Y:S04]  /*bda0*/  @!P3 STG.E.U8 desc[UR16][R70.64+0x30], R25 ;  /* 0x000030194600b986 */ /* 0x000fe8000c101110 */
[----:B------:R-:W-:Y:S01]  /*bdb0*/  @!P6 STG.E.U8 desc[UR16][R72.64+0x31], R195 ;  /* 0x000031c34800e986 */ /* 0x000fe2000c101110 */
[----:B-1----:R-:W-:-:S05]  /*bdc0*/  @!P1 IADD3 R100, P6, R100, R34, RZ ;  /* 0x0000002264649210 */ /* 0x002fca0007fde0ff */
[----:B------:R-:W-:Y:S02]  /*bdd0*/  @!P1 IMAD.X R101, R101, 0x1, R35, P6 ;  /* 0x0000000165659824 */ /* 0x000fe400030e0623 */
[----:B------:R-:W1:Y:S01]  /*bde0*/  @!P0 LDC.64 R34, c[0x0][0x5c0] ;  /* 0x00017000ff228b82 */ /* 0x000e620000000a00 */
[----:B------:R-:W-:Y:S02]  /*bdf0*/  LOP3.LUT P2, RZ, R33, 0x1000, RZ, 0xc0, !PT ;  /* 0x0000100021ff7812 */ /* 0x000fe4000784c0ff */
[----:B0-----:R-:W-:Y:S02]  /*be00*/  F2FP.SATFINITE.E4M3.F32.PACK_AB_MERGE_C R7, RZ, R192, RZ ;  /* 0x000000c0ff07723e */ /* 0x001fe400048070ff */
[----:B-1----:R-:W-:-:S05]  /*be10*/  @!P0 IADD3 R102, P6, R102, R34, RZ ;  /* 0x0000002266668210 */ /* 0x002fca0007fde0ff */
[----:B------:R-:W-:Y:S02]  /*be20*/  @!P0 IMAD.X R103, R103, 0x1, R35, P6 ;  /* 0x0000000167678824 */ /* 0x000fe400030e0623 */
[----:B------:R-:W0:Y:S01]  /*be30*/  @!P5 LDC.64 R34, c[0x0][0x5c0] ;  /* 0x00017000ff22db82 */ /* 0x000e220000000a00 */
[----:B------:R-:W-:Y:S01]  /*be40*/  LOP3.LUT P6, RZ, R33, 0x400, RZ, 0xc0, !PT ;  /* 0x0000040021ff7812 */ /* 0x000fe200078cc0ff */
[----:B------:R1:W-:Y:S01]  /*be50*/  @!P1 STG.E.U8 desc[UR16][R100.64+0x30], R7 ;  /* 0x0000300764009986 */ /* 0x0003e2000c101110 */
[----:B------:R-:W-:-:S03]  /*be60*/  F2FP.SATFINITE.E4M3.F32.PACK_AB_MERGE_C R23, RZ, R188, RZ ;  /* 0x000000bcff17723e */ /* 0x000fc600048070ff */
[----:B------:R-:W-:Y:S04]  /*be70*/  @!P0 STG.E.U8 desc[UR16][R102.64+0x31], R189 ;  /* 0x000031bd66008986 */ /* 0x000fe8000c101110 */
[----:B------:R3:W-:Y:S01]  /*be80*/  @!P2 STG.E.U8 desc[UR16][R74.64+0x38], R23 ;  /* 0x000038174a00a986 */ /* 0x0007e2000c101110 */
[----:B-1----:R-:W-:-:S05]  /*be90*/  F2FP.SATFINITE.E4M3.F32.PACK_AB_MERGE_C R7, RZ, R186, RZ ;  /* 0x000000baff07723e */ /* 0x002fca00048070ff */
[----:B------:R1:W-:Y:S01]  /*bea0*/  @!P6 STG.E.U8 desc[UR16][R212.64+0x39], R7 ;  /* 0x00003907d400e986 */ /* 0x0003e2000c101110 */
[----:B0-----:R-:W-:-:S05]  /*beb0*/  @!P5 IADD3 R106, P6, R106, R34, RZ ;  /* 0x000000226a6ad210 */ /* 0x001fca0007fde0ff */
[----:B------:R-:W-:Y:S02]  /*bec0*/  @!P5 IMAD.X R107, R107, 0x1, R35, P6 ;  /* 0x000000016b6bd824 */ /* 0x000fe400030e0623 */
[----:B------:R-:W0:Y:S01]  /*bed0*/  @!P4 LDC.64 R34, c[0x0][0x5c0] ;  /* 0x00017000ff22cb82 */ /* 0x000e220000000a00 */
[----:B------:R-:W-:Y:S02]  /*bee0*/  F2FP.SATFINITE.E4M3.F32.PACK_AB_MERGE_C R183, RZ, R183, RZ ;  /* 0x000000b7ffb7723e */ /* 0x000fe400048070ff */
[----:B------:R-:W-:-:S03]  /*bef0*/  LOP3.LUT P2, RZ, R9, 0x40, RZ, 0xc0, !PT ;  /* 0x0000004009ff7812 */ /* 0x000fc6000784c0ff */
[----:B------:R-:W-:Y:S01]  /*bf00*/  @!P5 STG.E.U8 desc[UR16][R106.64+0x38], R183 ;  /* 0x000038b76a00d986 */ /* 0x000fe2000c101110 */
[----:B------:R-:W-:Y:S02]  /*bf10*/  ISETP.LT.OR P5, PT, R30, 0x1, !P2 ;  /* 0x000000011e00780c */ /* 0x000fe400057a1670 */
[----:B---3--:R-:W-:Y:S02]  /*bf20*/  F2FP.SATFINITE.E4M3.F32.PACK_AB_MERGE_C R23, RZ, R180, RZ ;  /* 0x000000b4ff17723e */ /* 0x008fe400048070ff */
[----:B------:R-:W-:Y:S02]  /*bf30*/  F2FP.SATFINITE.E4M3.F32.PACK_AB_MERGE_C R179, RZ, R179, RZ ;  /* 0x000000b3ffb3723e */ /* 0x000fe400048070ff */
[----:B------:R-:W-:Y:S02]  /*bf40*/  ISETP.NE.AND P1, PT, R164, RZ, PT ;  /* 0x000000ffa400720c */ /* 0x000fe40003f25270 */
[----:B0-----:R-:W-:-:S05]  /*bf50*/  @!P4 IADD3 R104, P6, R104, R34, RZ ;  /* 0x000000226868c210 */ /* 0x001fca0007fde0ff */
[----:B------:R-:W-:-:S05]  /*bf60*/  @!P4 IMAD.X R105, R105, 0x1, R35, P6 ;  /* 0x000000016969c824 */ /* 0x000fca00030e0623 */
[----:B------:R0:W-:Y:S04]  /*bf70*/  @!P4 STG.E.U8 desc[UR16][R104.64+0x39], R23 ;  /* 0x000039176800c986 */ /* 0x0001e8000c101110 */
[----:B------:R-:W-:Y:S01]  /*bf80*/  @!P5 STG.E.U8 desc[UR16][R214.64], R179 ;  /* 0x000000b3d600d986 */ /* 0x000fe2000c101110 */
[C---:B------:R-:W-:Y:S02]  /*bf90*/  ISETP.LT.OR P5, PT, R30.reuse, 0x1, !P1 ;  /* 0x000000011e00780c */ /* 0x040fe40004fa1670 */
[----:B------:R-:W-:-:S11]  /*bfa0*/  ISETP.LT.OR P6, PT, R30, 0x2, !P2 ;  /* 0x000000021e00780c */ /* 0x000fd600057c1670 */
[----:B-1----:R-:W1:Y:S01]  /*bfb0*/  @!P5 LDC.64 R6, c[0x0][0x5c0] ;  /* 0x00017000ff06db82 */ /* 0x002e620000000a00 */
[----:B------:R-:W-:-:S05]  /*bfc0*/  F2FP.SATFINITE.E4M3.F32.PACK_AB_MERGE_C R177, RZ, R177, RZ ;  /* 0x000000b1ffb1723e */ /* 0x000fca00048070ff */
[----:B------:R-:W-:Y:S01]  /*bfd0*/  @!P6 STG.E.U8 desc[UR16][R216.64+0x1], R177 ;  /* 0x000001b1d800e986 */ /* 0x000fe2000c101110 */
[----:B-1----:R-:W-:-:S05]  /*bfe0*/  @!P5 IADD3 R6, P6, R31, R6, RZ ;  /* 0x000000061f06d210 */ /* 0x002fca0007fde0ff */
[----:B------:R-:W-:Y:S01]  /*bff0*/  @!P5 IMAD.X R7, R108, 0x1, R7, P6 ;  /* 0x000000016c07d824 */ /* 0x000fe200030e0607 */
[C---:B------:R-:W-:Y:S02]  /*c000*/  ISETP.LT.OR P5, PT, R30.reuse, 0x2, !P1 ;  /* 0x000000021e00780c */ /* 0x040fe40004fa1670 */
[----:B------:R-:W-:-:S11]  /*c010*/  ISETP.LT.OR P6, PT, R30, 0x1, !P1 ;  /* 0x000000011e00780c */ /* 0x000fd60004fc1670 */
[----:B------:R-:W1:Y:S01]  /*c020*/  @!P5 LDC.64 R34, c[0x0][0x5c0] ;  /* 0x00017000ff22db82 */ /* 0x000e620000000a00 */
[----:B0-----:R-:W-:-:S05]  /*c030*/  F2FP.SATFINITE.E4M3.F32.PACK_AB_MERGE_C R23, RZ, R174, RZ ;  /* 0x000000aeff17723e */ /* 0x001fca00048070ff */
[----:B------:R0:W-:Y:S01]  /*c040*/  @!P6 STG.E.U8 desc[UR16][R6.64], R23 ;  /* 0x000000170600e986 */ /* 0x0001e2000c101110 */
[----:B------:R-:W-:Y:S02]  /*c050*/  F2FP.SATFINITE.E4M3.F32.PACK_AB_MERGE_C R171, RZ, R171, RZ ;  /* 0x000000abffab723e */ /* 0x000fe400048070ff */
[----:B------:R-:W-:Y:S02]  /*c060*/  F2FP.SATFINITE.E4M3.F32.PACK_AB_MERGE_C R25, RZ, R170, RZ ;  /* 0x000000aaff19723e */ /* 0x000fe400048070ff */
[----:B-1----:R-:W-:-:S05]  /*c070*/  @!P5 IADD3 R34, P6, R111, R34, RZ ;  /* 0x000000226f22d210 */ /* 0x002fca0007fde0ff */
[----:B------:R-:W-:Y:S01]  /*c080*/  @!P5 IMAD.X R35, R112, 0x1, R35, P6 ;  /* 0x000000017023d824 */ /* 0x000fe200030e0623 */
[C---:B------:R-:W-:Y:S02]  /*c090*/  ISETP.LT.OR P6, PT, R30.reuse, 0x2, !P1 ;  /* 0x000000021e00780c */ /* 0x040fe40004fc1670 */
[----:B------:R-:W-:-:S11]  /*c0a0*/  ISETP.LT.OR P5, PT, R30, 0x9, !P2 ;  /* 0x000000091e00780c */ /* 0x000fd600057a1670 */
[----:B------:R1:W-:Y:S04]  /*c0b0*/  @!P6 STG.E.U8 desc[UR16][R34.64+0x1], R171 ;  /* 0x000001ab2200e986 */ /* 0x0003e8000c101110 */
[----:B------:R-:W-:Y:S01]  /*c0c0*/  @!P5 STG.E.U8 desc[UR16][R218.64+0x8], R25 ;  /* 0x00000819da00d986 */ /* 0x000fe2000c101110 */
[C---:B------:R-:W-:Y:S02]  /*c0d0*/  ISETP.LT.OR P5, PT, R30.reuse, 0x9, !P1 ;  /* 0x000000091e00780c */ /* 0x040fe40004fa1670 */
[----:B------:R-:W-:-:S11]  /*c0e0*/  ISETP.LT.OR P6, PT, R30, 0xa, !P2 ;  /* 0x0000000a1e00780c */ /* 0x000fd600057c1670 */
[----:B0-----:R-:W0:Y:S01]  /*c0f0*/  @!P5 LDC.64 R6, c[0x0][0x5c0] ;  /* 0x00017000ff06db82 */ /* 0x001e220000000a00 */
[----:B------:R-:W-:-:S05]  /*c100*/  F2FP.SATFINITE.E4M3.F32.PACK_AB_MERGE_C R23, RZ, R168, RZ ;  /* 0x000000a8ff17723e */ /* 0x000fca00048070ff */
[----:B------:R3:W-:Y:S01]  /*c110*/  @!P6 STG.E.U8 desc[UR16][R220.64+0x9], R23 ;  /* 0x00000917dc00e986 */ /* 0x0007e2000c101110 */
[----:B0-----:R-:W-:-:S05]  /*c120*/  @!P5 IADD3 R6, P6, R109, R6, RZ ;  /* 0x000000066d06d210 */ /* 0x001fca0007fde0ff */
[----:B------:R-:W-:Y:S01]  /*c130*/  @!P5 IMAD.X R7, R110, 0x1, R7, P6 ;  /* 0x000000016e07d824 */ /* 0x000fe200030e0607 */
[C---:B------:R-:W-:Y:S02]  /*c140*/  ISETP.LT.OR P5, PT, R30.reuse, 0xa, !P1 ;  /* 0x0000000a1e00780c */ /* 0x040fe40004fa1670 */
[----:B------:R-:W-:-:S11]  /*c150*/  ISETP.LT.OR P6, PT, R30, 0x9, !P1 ;  /* 0x000000091e00780c */ /* 0x000fd60004fc1670 */
[----:B-1----:R-:W0:Y:S01]  /*c160*/  @!P5 LDC.64 R34, c[0x0][0x5c0] ;  /* 0x00017000ff22db82 */ /* 0x002e220000000a00 */
[----:B------:R-:W-:-:S05]  /*c170*/  FMUL R165, R165, R10 ;  /* 0x0000000aa5a57220 */ /* 0x000fca0000400000 */
[----:B------:R-:W-:-:S05]  /*c180*/  F2FP.SATFINITE.E4M3.F32.PACK_AB_MERGE_C R165, RZ, R165, RZ ;  /* 0x000000a5ffa5723e */ /* 0x000fca00048070ff */
[----:B------:R1:W-:Y:S01]  /*c190*/  @!P6 STG.E.U8 desc[UR16][R6.64+0x8], R165 ;  /* 0x000008a50600e986 */ /* 0x0003e2000c101110 */
[-C--:B------:R-:W-:Y:S01]  /*c1a0*/  FMUL R163, R163, R10.reuse ;  /* 0x0000000aa3a37220 */ /* 0x080fe20000400000 */
[----:B------:R-:W-:Y:S01]  /*c1b0*/  FMUL R162, R162, R10 ;  /* 0x0000000aa2a27220 */ /* 0x000fe20000400000 */
[----:B0-----:R-:W-:-:S05]  /*c1c0*/  @!P5 IADD3 R34, P6, R113, R34, RZ ;  /* 0x000000227122d210 */ /* 0x001fca0007fde0ff */
[----:B------:R-:W-:Y:S01]  /*c1d0*/  @!P5 IMAD.X R35, R114, 0x1, R35, P6 ;  /* 0x000000017223d824 */ /* 0x000fe200030e0623 */
[C---:B------:R-:W-:Y:S02]  /*c1e0*/  ISETP.LT.OR P6, PT, R30.reuse, 0xa, !P1 ;  /* 0x0000000a1e00780c */ /* 0x040fe40004fc1670 */
[----:B------:R-:W-:Y:S02]  /*c1f0*/  ISETP.LT.OR P5, PT, R30, 0x11, !P2 ;  /* 0x000000111e00780c */ /* 0x000fe400057a1670 */
[----:B------:R-:W-:Y:S02]  /*c200*/  F2FP.SATFINITE.E4M3.F32.PACK_AB_MERGE_C R163, RZ, R163, RZ ;  /* 0x000000a3ffa3723e */ /* 0x000fe400048070ff */
[----:B---3--:R-:W-:-:S07]  /*c210*/  F2FP.SATFINITE.E4M3.F32.PACK_AB_MERGE_C R23, RZ, R162, RZ ;  /* 0x000000a2ff17723e */ /* 0x008fce00048070ff */
[----:B------:R0:W-:Y:S04]  /*c220*/  @!P6 STG.E.U8 desc[UR16][R34.64+0x9], R163 ;  /* 0x000009a32200e986 */ /* 0x0001e8000c101110 */
[----:B------:R3:W-:Y:S01]  /*c230*/  @!P5 STG.E.U8 desc[UR16][R222.64+0x10], R23 ;  /* 0x00001017de00d986 */ /* 0x0007e2000c101110 */
[C---:B------:R-:W-:Y:S02]  /*c240*/  ISETP.LT.OR P5, PT, R30.reuse, 0x11, !P1 ;  /* 0x000000111e00780c */ /* 0x040fe40004fa1670 */
[----:B------:R-:W-:-:S11]  /*c250*/  ISETP.LT.OR P6, PT, R30, 0x12, !P2 ;  /* 0x000000121e00780c */ /* 0x000fd600057c1670 */
[----:B-1----:R-:W1:Y:S01]  /*c260*/  @!P5 LDC.64 R6, c[0x0][0x5c0] ;  /* 0x00017000ff06db82 */ /* 0x002e620000000a00 */
[----:B------:R-:W-:-:S05]  /*c270*/  FMUL R160, R160, R10 ;  /* 0x0000000aa0a07220 */ /* 0x000fca0000400000 */
[----:B------:R-:W-:-:S05]  /*c280*/  F2FP.SATFINITE.E4M3.F32.PACK_AB_MERGE_C R25, RZ, R160, RZ ;  /* 0x000000a0ff19723e */ /* 0x000fca00048070ff */
[----:B------:R-:W-:Y:S01]  /*c290*/  @!P6 STG.E.U8 desc[UR16][R224.64+0x11], R25 ;  /* 0x00001119e000e986 */ /* 0x000fe2000c101110 */
[----:B-1----:R-:W-:-:S05]  /*c2a0*/  @!P5 IADD3 R6, P6, R115, R6, RZ ;  /* 0x000000067306d210 */ /* 0x002fca0007fde0ff */
[----:B------:R-:W-:Y:S01]  /*c2b0*/  @!P5 IMAD.X R7, R116, 0x1, R7, P6 ;  /* 0x000000017407d824 */ /* 0x000fe200030e0607 */
[C---:B------:R-:W-:Y:S02]  /*c2c0*/  ISETP.LT.OR P5, PT, R30.reuse, 0x12, !P1 ;  /* 0x000000121e00780c */ /* 0x040fe40004fa1670 */
[----:B------:R-:W-:-:S11]  /*c2d0*/  ISETP.LT.OR P6, PT, R30, 0x11, !P1 ;  /* 0x000000111e00780c */ /* 0x000fd60004fc1670 */
[----:B0-----:R-:W0:Y:S01]  /*c2e0*/  @!P5 LDC.64 R34, c[0x0][0x5c0] ;  /* 0x00017000ff22db82 */ /* 0x001e220000000a00 */
        /* <DEDUP_REMOVED lines=9> */
[----:B---3--:R-:W-:Y:S02]  /*c380*/  F2FP.SATFINITE.E4M3.F32.PACK_AB_MERGE_C R23, RZ, R154, RZ ;  /* 0x0000009aff17723e */ /* 0x008fe400048070ff */
[----:B------:R-:W-:-:S07]  /*c390*/  F2FP.SATFINITE.E4M3.F32.PACK_AB_MERGE_C R153, RZ, R153, RZ ;  /* 0x00000099ff99723e */ /* 0x000fce00048070ff */
[----:B------:R0:W-:Y:S04]  /*c3a0*/  @!P6 STG.E.U8 desc[UR16][R34.64+0x11], R23 ;  /* 0x000011172200e986 */ /* 0x0001e8000c101110 */
[----:B------:R-:W-:Y:S01]  /*c3b0*/  @!P5 STG.E.U8 desc[UR16][R226.64+0x18], R153 ;  /* 0x00001899e200d986 */ /* 0x000fe2000c101110 */
        /* <DEDUP_REMOVED lines=21> */
[----:B------:R-:W-:-:S07]  /*c510*/  F2FP.SATFINITE.E4M3.F32.PACK_AB_MERGE_C R145, RZ, R145, RZ ;  /* 0x00000091ff91723e */ /* 0x000fce00048070ff */
[----:B------:R0:W-:Y:S04]  /*c520*/  @!P6 STG.E.U8 desc[UR16][R34.64+0x19], R25 ;  /* 0x000019192200e986 */ /* 0x0001e8000c101110 */
[----:B--2---:R-:W-:Y:S01]  /*c530*/  @!P5 STG.E.U8 desc[UR16][R200.64+0x20], R145 ;  /* 0x00002091c800d986 */ /* 0x004fe2000c101110 */
[C---:B------:R-:W-:Y:S02]  /*c540*/  ISETP.LT.OR P5, PT, R30.reuse, 0x21, !P1 ;  /* 0x000000211e00780c */ /* 0x040fe40004fa1670 */
[----:B------:R-:W-:-:S11]  /*c550*/  ISETP.LT.OR P6, PT, R30, 0x22, !P2 ;  /* 0x000000221e00780c */ /* 0x000fd600057c1670 */
[----:B-1----:R-:W1:Y:S01]  /*c560*/  @!P5 LDC.64 R6, c[0x0][0x5c0] ;  /* 0x00017000ff06db82 */ /* 0x002e620000000a00 */
[----:B------:R-:W-:-:S05]  /*c570*/  FMUL R143, R143, R10 ;  /* 0x0000000a8f8f7220 */ /* 0x000fca0000400000 */
[----:B------:R-:W-:-:S05]  /*c580*/  F2FP.SATFINITE.E4M3.F32.PACK_AB_MERGE_C R143, RZ, R143, RZ ;  /* 0x0000008fff8f723e */ /* 0x000fca00048070ff */
[----:B----4-:R-:W-:Y:S01]  /*c590*/  @!P6 STG.E.U8 desc[UR16][R210.64+0x21], R143 ;  /* 0x0000218fd200e986 */ /* 0x010fe2000c101110 */
[----:B-1----:R-:W-:-:S05]  /*c5a0*/  @!P5 IADD3 R6, P6, R147, R6, RZ ;  /* 0x000000069306d210 */ /* 0x002fca0007fde0ff */
[----:B------:R-:W-:Y:S01]  /*c5b0*/  @!P5 IMAD.X R7, R158, 0x1, R7, P6 ;  /* 0x000000019e07d824 */ /* 0x000fe200030e0607 */
[C---:B------:R-:W-:Y:S02]  /*c5c0*/  ISETP.LT.OR P5, PT, R30.reuse, 0x22, !P1 ;  /* 0x000000221e00780c */ /* 0x040fe40004fa1670 */
[----:B------:R-:W-:-:S11]  /*c5d0*/  ISETP.LT.OR P6, PT, R30, 0x21, !P1 ;  /* 0x000000211e00780c */ /* 0x000fd60004fc1670 */
[----:B0-----:R-:W0:Y:S01]  /*c5e0*/  @!P5 LDC.64 R34, c[0x0][0x5c0] ;  /* 0x00017000ff22db82 */ /* 0x001e220000000a00 */
[----:B------:R-:W-:-:S05]  /*c5f0*/  FMUL R140, R140, R10 ;  /* 0x0000000a8c8c7220 */ /* 0x000fca0000400000 */
[----:B------:R-:W-:Y:S01]  /*c600*/  F2FP.SATFINITE.E4M3.F32.PACK_AB_MERGE_C R23, RZ, R140, RZ ;  /* 0x0000008cff17723e */ /* 0x000fe200048070ff */
[----:B------:R-:W-:-:S04]  /*c610*/  FMUL R137, R137, R10 ;  /* 0x0000000a89897220 */ /* 0x000fc80000400000 */
[----:B------:R-:W-:Y:S01]  /*c620*/  @!P6 STG.E.U8 desc[UR16][R6.64+0x20], R23 ;  /* 0x000020170600e986 */ /* 0x000fe2000c101110 */
[----:B------:R-:W-:Y:S02]  /*c630*/  F2FP.SATFINITE.E4M3.F32.PACK_AB_MERGE_C R137, RZ, R137, RZ ;  /* 0x00000089ff89723e */ /* 0x000fe400048070ff */
[----:B0-----:R-:W-:-:S05]  /*c640*/  @!P5 IADD3 R34, P6, R141, R34, RZ ;  /* 0x000000228d22d210 */ /* 0x001fca0007fde0ff */
[----:B------:R-:W-:Y:S02]  /*c650*/  @!P5 IMAD.X R35, R139, 0x1, R35, P6 ;  /* 0x000000018b23d824 */ /* 0x000fe400030e0623 */
[----:B------:R-:W-:-:S03]  /*c660*/  FMUL R135, R135, R10 ;  /* 0x0000000a87877220 */ /* 0x000fc60000400000 */
[----:B------:R-:W-:Y:S01]  /*c670*/  @!P5 STG.E.U8 desc[UR16][R34.64+0x21], R137 ;  /* 0x000021892200d986 */ /* 0x000fe2000c101110 */
[----:B------:R-:W-:Y:S02]  /*c680*/  ISETP.LT.OR P5, PT, R30, 0x29, !P2 ;  /* 0x000000291e00780c */ /* 0x000fe400057a1670 */
[----:B------:R-:W-:-:S11]  /*c690*/  F2FP.SATFINITE.E4M3.F32.PACK_AB_MERGE_C R135, RZ, R135, RZ ;  /* 0x00000087ff87723e */ /* 0x000fd600048070ff */
[----:B------:R0:W-:Y:S01]  /*c6a0*/  @!P5 STG.E.U8 desc[UR16][R120.64+0x28], R135 ;  /* 0x000028877800d986 */ /* 0x0001e2000c101110 */
[----:B------:R-:W-:Y:S02]  /*c6b0*/  LOP3.LUT P5, RZ, R9, 0x10, RZ, 0xc0, !PT ;  /* 0x0000001009ff7812 */ /* 0x000fe400078ac0ff */
[----:B------:R-:W-:Y:S01]  /*c6c0*/  ISETP.LT.OR P6, PT, R30, 0x2a, !P2 ;  /* 0x0000002a1e00780c */ /* 0x000fe200057c1670 */
[----:B------:R-:W-:Y:S01]  /*c6d0*/  FMUL R133, R133, R10 ;  /* 0x0000000a85857220 */ /* 0x000fe20000400000 */
[----:B------:R-:W-:Y:S01]  /*c6e0*/  LOP3.LUT P4, RZ, R9, 0x20, RZ, 0xc0, !PT ;  /* 0x0000002009ff7812 */ /* 0x000fe2000788c0ff */
[----:B0-----:R-:W2:Y:S08]  /*c6f0*/  LDL.LU.64 R120, [R1+0x28] ;  /* 0x0000280001787983 */ /* 0x001eb00000300a00 */
[----:B------:R-:W0:Y:S01]  /*c700*/  @!P5 LDC.64 R6, c[0x0][0x5c0] ;  /* 0x00017000ff06db82 */ /* 0x000e220000000a00 */
[----:B------:R-:W-:-:S05]  /*c710*/  F2FP.SATFINITE.E4M3.F32.PACK_AB_MERGE_C R133, RZ, R133, RZ ;  /* 0x00000085ff85723e */ /* 0x000fca00048070ff */
[----:B------:R1:W-:Y:S01]  /*c720*/  @!P6 STG.E.U8 desc[UR16][R20.64+0x29], R133 ;  /* 0x000029851400e986 */ /* 0x0003e2000c101110 */
[----:B------:R-:W-:-:S03]  /*c730*/  FMUL R130, R130, R10 ;  /* 0x0000000a82827220 */ /* 0x000fc60000400000 */
[----:B-1----:R-:W3:Y:S01]  /*c740*/  LDL.LU.64 R20, [R1+0x20] ;  /* 0x0000200001147983 */ /* 0x002ee20000300a00 */
[----:B0-----:R-:W-:-:S05]  /*c750*/  @!P5 IADD3 R6, P6, R27, R6, RZ ;  /* 0x000000061b06d210 */ /* 0x001fca0007fde0ff */
[----:B------:R-:W-:Y:S02]  /*c760*/  @!P5 IMAD.X R7, R26, 0x1, R7, P6 ;  /* 0x000000011a07d824 */ /* 0x000fe400030e0607 */
[----:B------:R-:W0:Y:S01]  /*c770*/  @!P4 LDC.64 R26, c[0x0][0x5c0] ;  /* 0x00017000ff1acb82 */ /* 0x000e220000000a00 */
[----:B------:R-:W-:Y:S02]  /*c780*/  F2FP.SATFINITE.E4M3.F32.PACK_AB_MERGE_C R23, RZ, R130, RZ ;  /* 0x00000082ff17723e */ /* 0x000fe400048070ff */
[----:B------:R-:W-:Y:S01]  /*c790*/  ISETP.LT.OR P6, PT, R30, 0x31, !P2 ;  /* 0x000000311e00780c */ /* 0x000fe200057c1670 */
[-C--:B------:R-:W-:Y:S02]  /*c7a0*/  FMUL R128, R128, R10.reuse ;  /* 0x0000000a80807220 */ /* 0x080fe40000400000 */
[----:B------:R1:W-:Y:S01]  /*c7b0*/  @!P5 STG.E.U8 desc[UR16][R6.64+0x28], R23 ;  /* 0x000028170600d986 */ /* 0x0003e2000c101110 */
[----:B------:R-:W-:Y:S02]  /*c7c0*/  FMUL R125, R125, R10 ;  /* 0x0000000a7d7d7220 */ /* 0x000fe40000400000 */
[----:B------:R-:W-:-:S03]  /*c7d0*/  F2FP.SATFINITE.E4M3.F32.PACK_AB_MERGE_C R25, RZ, R128, RZ ;  /* 0x00000080ff19723e */ /* 0x000fc600048070ff */
[----:B------:R-:W-:Y:S02]  /*c7e0*/  F2FP.SATFINITE.E4M3.F32.PACK_AB_MERGE_C R125, RZ, R125, RZ ;  /* 0x0000007dff7d723e */ /* 0x000fe400048070ff */
[----:B0-----:R-:W-:-:S05]  /*c7f0*/  @!P4 IADD3 R26, P5, R29, R26, RZ ;  /* 0x0000001a1d1ac210 */ /* 0x001fca0007fbe0ff */
[----:B------:R-:W-:-:S05]  /*c800*/  @!P4 IMAD.X R27, R28, 0x1, R27, P5 ;  /* 0x000000011c1bc824 */ /* 0x000fca00028e061b */
[----:B------:R-:W-:Y:S04]  /*c810*/  @!P4 STG.E.U8 desc[UR16][R26.64+0x29], R25 ;  /* 0x000029191a00c986 */ /* 0x000fe8000c101110 */
[----:B------:R0:W-:Y:S01]  /*c820*/  @!P6 STG.E.U8 desc[UR16][R4.64+0x30], R125 ;  /* 0x0000307d0400e986 */ /* 0x0001e2000c101110 */
[----:B------:R-:W-:Y:S01]  /*c830*/  ISETP.LT.OR P6, PT, R30, 0x32, !P2 ;  /* 0x000000321e00780c */ /* 0x000fe200057c1670 */
[----:B------:R-:W-:-:S05]  /*c840*/  FMUL R127, R127, R10 ;  /* 0x0000000a7f7f7220 */ /* 0x000fca0000400000 */
[----:B-1----:R-:W-:Y:S01]  /*c850*/  F2FP.SATFINITE.E4M3.F32.PACK_AB_MERGE_C R6, RZ, R127, RZ ;  /* 0x0000007fff06723e */ /* 0x002fe200048070ff */
[----:B0-----:R0:W5:Y:S06]  /*c860*/  LDL.LU.64 R4, [R1+0x18] ;  /* 0x0000180001047983 */ /* 0x00116c0000300a00 */
[----:B------:R1:W-:Y:S04]  /*c870*/  @!P6 STG.E.U8 desc[UR16][R2.64+0x31], R6 ;  /* 0x000031060200e986 */ /* 0x0003e8000c101110 */
[----:B-1----:R0:W5:Y:S01]  /*c880*/  LDL.LU.64 R2, [R1+0x10] ;  /* 0x0000100001027983 */ /* 0x0021620000300a00 */
[----:B------:R-:W-:-:S02]  /*c890*/  LOP3.LUT P0, RZ, R9, 0x80, RZ, 0xc0, !PT ;  /* 0x0000008009ff7812 */ /* 0x000fc4000780c0ff */
[----:B------:R-:W-:-:S11]  /*c8a0*/  ISETP.NE.AND P3, PT, R166, RZ, PT ;  /* 0x000000ffa600720c */ /* 0x000fd60003f65270 */
[----:B------:R-:W1:Y:S01]  /*c8b0*/  @!P0 LDC.64 R28, c[0x0][0x5c0] ;  /* 0x00017000ff1c8b82 */ /* 0x000e620000000a00 */
[C---:B------:R-:W-:Y:S02]  /*c8c0*/  ISETP.LT.OR P4, PT, R30.reuse, 0x39, !P2 ;  /* 0x000000391e00780c */ /* 0x040fe40005781670 */
[----:B------:R-:W-:-:S05]  /*c8d0*/  ISETP.LT.OR P2, PT, R30, 0x3a, !P2 ;  /* 0x0000003a1e00780c */ /* 0x000fca0005741670 */
[----:B------:R-:W4:Y:S01]  /*c8e0*/  @!P3 LDC.64 R34, c[0x0][0x5c0] ;  /* 0x00017000ff22bb82 */ /* 0x000f220000000a00 */
[----:B------:R-:W-:-:S07]  /*c8f0*/  FMUL R123, R123, R10 ;  /* 0x0000000a7b7b7220 */ /* 0x000fce0000400000 */
[----:B------:R-:W0:Y:S01]  /*c900*/  @!P4 LDC.64 R26, c[0x0][0x5c0] ;  /* 0x00017000ff1acb82 */ /* 0x000e220000000a00 */
[----:B-1----:R-:W-:-:S05]  /*c910*/  @!P0 IADD3 R138, P5, R138, R28, RZ ;  /* 0x0000001c8a8a8210 */ /* 0x002fca0007fbe0ff */
[----:B------:R-:W-:Y:S01]  /*c920*/  @!P0 IMAD.X R139, R129, 0x1, R29, P5 ;  /* 0x00000001818b8824 */ /* 0x000fe200028e061d */
[C---:B------:R-:W-:Y:S01]  /*c930*/  ISETP.LT.OR P5, PT, R30.reuse, 0x39, !P1 ;  /* 0x000000391e00780c */ /* 0x040fe20004fa1670 */
[----:B------:R-:W1:Y:S01]  /*c940*/  @!P2 LDC.64 R28, c[0x0][0x5c0] ;  /* 0x00017000ff1cab82 */ /* 0x000e620000000a00 */
[----:B------:R-:W-:Y:S02]  /*c950*/  F2FP.SATFINITE.E4M3.F32.PACK_AB_MERGE_C R123, RZ, R123, RZ ;  /* 0x0000007bff7b723e */ /* 0x000fe400048070ff */
[----:B------:R-:W-:-:S03]  /*c960*/  ISETP.LT.OR P1, PT, R30, 0x3a, !P1 ;  /* 0x0000003a1e00780c */ /* 0x000fc60004f21670 */
[----:B------:R-:W-:Y:S01]  /*c970*/  @!P0 STG.E.U8 desc[UR16][R138.64+0x30], R123 ;  /* 0x0000307b8a008986 */ /* 0x000fe2000c101110 */
[----:B----4-:R-:W-:-:S05]  /*c980*/  @!P3 IADD3 R126, P0, R126, R34, RZ ;  /* 0x000000227e7eb210 */ /* 0x010fca0007f1e0ff */
[----:B------:R-:W4:Y:S01]  /*c990*/  @!P5 LDC.64 R30, c[0x0][0x5c0] ;  /* 0x00017000ff1edb82 */ /* 0x000f220000000a00 */
[----:B------:R-:W-:-:S07]  /*c9a0*/  @!P3 IMAD.X R127, R19, 0x1, R35, P0 ;  /* 0x00000001137fb824 */ /* 0x000fce00000e0623 */
[----:B------:R-:W4:Y:S01]  /*c9b0*/  @!P1 LDC.64 R34, c[0x0][0x5c0] ;  /* 0x00017000ff229b82 */ /* 0x000f220000000a00 */
[----:B--2---:R-:W-:-:S05]  /*c9c0*/  FMUL R121, R121, R10 ;  /* 0x0000000a79797220 */ /* 0x004fca0000400000 */
[----:B------:R-:W-:-:S05]  /*c9d0*/  F2FP.SATFINITE.E4M3.F32.PACK_AB_MERGE_C R121, RZ, R121, RZ ;  /* 0x00000079ff79723e */ /* 0x000fca00048070ff */
[----:B------:R-:W-:Y:S01]  /*c9e0*/  @!P3 STG.E.U8 desc[UR16][R126.64+0x31], R121 ;  /* 0x000031797e00b986 */ /* 0x000fe2000c101110 */
[----:B0-----:R-:W-:-:S04]  /*c9f0*/  @!P4 IADD3 R6, P0, P3, R24, R26, R17 ;  /* 0x0000001a1806c210 */ /* 0x001fc80007b1e011 */
[----:B------:R-:W-:Y:S02]  /*ca00*/  @!P4 IADD3.X R7, R32, R27, R14, P0, P3 ;  /* 0x0000001b2007c210 */ /* 0x000fe400007e640e */
[----:B-1----:R-:W-:Y:S01]  /*ca10*/  @!P2 IADD3 R26, P0, P3, R24, R28, R17 ;  /* 0x0000001c181aa210 */ /* 0x002fe20007b1e011 */
[----:B---3--:R-:W-:-:S03]  /*ca20*/  FMUL R20, R20, R10 ;  /* 0x0000000a14147220 */ /* 0x008fc60000400000 */
[----:B------:R-:W-:Y:S02]  /*ca30*/  @!P2 IADD3.X R27, R32, R29, R14, P0, P3 ;  /* 0x0000001d201ba210 */ /* 0x000fe400007e640e */
[C-C-:B------:R-:W-:Y:S02]  /*ca40*/  @!P5 IADD3 R19, P0, P3, R17.reuse, R24, R16.reuse ;  /* 0x000000181113d210 */ /* 0x140fe40007b1e010 */
[----:B------:R-:W-:Y:S02]  /*ca50*/  F2FP.SATFINITE.E4M3.F32.PACK_AB_MERGE_C R25, RZ, R20, RZ ;  /* 0x00000014ff19723e */ /* 0x000fe400048070ff */
[--C-:B------:R-:W-:Y:S02]  /*ca60*/  @!P5 IADD3.X R28, R14, R32, R13.reuse, P0, P3 ;  /* 0x000000200e1cd210 */ /* 0x100fe400007e640d */
[----:B------:R-:W-:Y:S01]  /*ca70*/  @!P1 IADD3 R23, P0, P3, R17, R24, R16 ;  /* 0x0000001811179210 */ /* 0x000fe20007b1e010 */
[----:B------:R0:W-:Y:S01]  /*ca80*/  @!P4 STG.E.U8 desc[UR16][R6.64+0x38], R25 ;  /* 0x000038190600c986 */ /* 0x0001e2000c101110 */
[----:B----4-:R-:W-:Y:S01]  /*ca90*/  @!P5 IADD3 R20, P4, R19, R30, RZ ;  /* 0x0000001e1314d210 */ /* 0x010fe20007f9e0ff */
[----:B------:R-:W-:Y:S01]  /*caa0*/  FMUL R19, R22, R10 ;  /* 0x0000000a16137220 */ /* 0x000fe20000400000 */
[----:B------:R-:W-:Y:S01]  /*cab0*/  @!P1 IADD3.X R32, R14, R32, R13, P0, P3 ;  /* 0x000000200e209210 */ /* 0x000fe200007e640d */
[----:B------:R-:W-:Y:S01]  /*cac0*/  FMUL R24, R21, R10 ;  /* 0x0000000a15187220 */ /* 0x000fe20000400000 */
[----:B------:R-:W-:Y:S01]  /*cad0*/  @!P1 IADD3 R22, P0, R23, R34, RZ ;  /* 0x0000002217169210 */ /* 0x000fe20007f1e0ff */
[----:B------:R-:W-:Y:S01]  /*cae0*/  FMUL R120, R120, R10 ;  /* 0x0000000a78787220 */ /* 0x000fe20000400000 */
[----:B------:R-:W-:Y:S01]  /*caf0*/  F2FP.SATFINITE.E4M3.F32.PACK_AB_MERGE_C R19, RZ, R19, RZ ;  /* 0x00000013ff13723e */ /* 0x000fe200048070ff */
[----:B------:R-:W-:Y:S01]  /*cb00*/  @!P5 IMAD.X R21, R28, 0x1, R31, P4 ;  /* 0x000000011c15d824 */ /* 0x000fe200020e061f */
[----:B------:R-:W-:Y:S01]  /*cb10*/  F2FP.SATFINITE.E4M3.F32.PACK_AB_MERGE_C R29, RZ, R24, RZ ;  /* 0x00000018ff1d723e */ /* 0x000fe200048070ff */
[----:B------:R-:W-:Y:S01]  /*cb20*/  @!P1 IMAD.X R23, R32, 0x1, R35, P0 ;  /* 0x0000000120179824 */ /* 0x000fe200000e0623 */
[----:B0-----:R-:W-:Y:S01]  /*cb30*/  F2FP.SATFINITE.E4M3.F32.PACK_AB_MERGE_C R7, RZ, R120, RZ ;  /* 0x00000078ff07723e */ /* 0x001fe200048070ff */
[----:B------:R0:W-:Y:S04]  /*cb40*/  @!P2 STG.E.U8 desc[UR16][R26.64+0x39], R19 ;  /* 0x000039131a00a986 */ /* 0x0001e8000c101110 */
[----:B------:R0:W-:Y:S04]  /*cb50*/  @!P5 STG.E.U8 desc[UR16][R20.64+0x38], R29 ;  /* 0x0000381d1400d986 */ /* 0x0001e8000c101110 */
[----:B------:R0:W-:Y:S02]  /*cb60*/  @!P1 STG.E.U8 desc[UR16][R22.64+0x39], R7 ;  /* 0x0000390716009986 */ /* 0x0001e4000c101110 */
.L_x_36:
[----:B------:R-:W-:Y:S05]  /*cb70*/  BSYNC B0 ;  /* 0x0000000000007941 */ /* 0x000fea0003800000 */
.L_x_32:
[----:B------:R-:W-:Y:S01]  /*cb80*/  ULDC UR6, c[0x0][0xc] ;  /* 0x0000030000067ab9 */ /* 0x000fe20000000800 */
[----:B------:R-:W-:Y:S01]  /*cb90*/  ULDC UR7, c[0x0][0x10] ;  /* 0x0000040000077ab9 */ /* 0x000fe20000000800 */
[----:B0---45:R-:W0:Y:S01]  /*cba0*/  LDC R19, c[0x0][0x14] ;  /* 0x00000500ff137b82 */ /* 0x031e220000000800 */
[----:B------:R-:W-:Y:S01]  /*cbb0*/  UIMAD.WIDE.U32 UR6, UR6, UR7, URZ ;  /* 0x00000007060672a5 */ /* 0x000fe2000f8e003f */
[----:B--2---:R-:W-:Y:S02]  /*cbc0*/  IMAD.MOV.U32 R6, RZ, RZ, R3 ;  /* 0x000000ffff067224 */ /* 0x004fe400078e0003 */
[----:B------:R-:W-:-:S03]  /*cbd0*/  IMAD.MOV.U32 R7, RZ, RZ, R2 ;  /* 0x000000ffff077224 */ /* 0x000fc600078e0002 */
[----:B0-----:R-:W-:-:S04]  /*cbe0*/  IMAD.WIDE.U32 R6, R19, UR6, R6 ;  /* 0x0000000613067c25 */ /* 0x001fc8000f8e0006 */
[----:B------:R-:W-:Y:S01]  /*cbf0*/  IMAD R19, R19, UR7, RZ ;  /* 0x0000000713137c24 */ /* 0x000fe2000f8e02ff */
[----:B------:R-:W-:Y:S01]  /*cc00*/  ULDC.64 UR6, c[0x0][0x650] ;  /* 0x0001940000067ab9 */ /* 0x000fe20000000a00 */
[----:B------:R-:W-:Y:S01]  /*cc10*/  IMAD.MOV.U32 R3, RZ, RZ, R6 ;  /* 0x000000ffff037224 */ /* 0x000fe200078e0006 */
[----:B------:R-:W-:Y:S01]  /*cc20*/  ISETP.GE.U32.AND P0, PT, R6, UR6, PT ;  /* 0x0000000606007c0c */ /* 0x000fe2000bf06070 */
[--C-:B------:R-:W-:Y:S01]  /*cc30*/  IMAD.IADD R2, R7, 0x1, R19.reuse ;  /* 0x0000000107027824 */ /* 0x100fe200078e0213 */
[----:B------:R-:W-:Y:S01]  /*cc40*/  PRMT R19, RZ, 0x7610, R19 ;  /* 0x00007610ff137816 */ /* 0x000fe20000000013 */
[----:B------:R-:W-:Y:S02]  /*cc50*/  IMAD.MOV.U32 R7, RZ, RZ, -0x1 ;  /* 0xffffffffff077424 */ /* 0x000fe400078e00ff */
[----:B------:R-:W-:Y:S01]  /*cc60*/  IMAD.MOV.U32 R6, RZ, RZ, -0x1 ;  /* 0xffffffffff067424 */ /* 0x000fe200078e00ff */
[----:B------:R-:W-:-:S13]  /*cc70*/  ISETP.GE.U32.AND.EX P0, PT, R2, UR7, PT, P0 ;  /* 0x0000000702007c0c */ /* 0x000fda000bf06100 */
[----:B------:R-:W-:Y:S05]  /*cc80*/  @P0 BRA `(.L_x_37) ;  /* 0x00000004006c0947 */ /* 0x000fea0003800000 */
[----:B------:R-:W0:Y:S01]  /*cc90*/  S2R R30, SR_CTAID.X ;  /* 0x00000000001e7919 */ /* 0x000e220000002500 */
[----:B------:R-:W2:Y:S01]  /*cca0*/  LDC.64 R24, c[0x0][0x628] ;  /* 0x00018a00ff187b82 */ /* 0x000ea20000000a00 */
[----:B------:R-:W-:Y:S01]  /*ccb0*/  ULDC UR6, c[0x0][0x150] ;  /* 0x0000540000067ab9 */ /* 0x000fe20000000800 */
[----:B------:R-:W-:Y:S01]  /*ccc0*/  IMAD.MOV.U32 R22, RZ, RZ, R3 ;  /* 0x000000ffff167224 */ /* 0x000fe200078e0003 */
[----:B------:R-:W4:Y:S01]  /*ccd0*/  S2R R32, SR_CTAID.Y ;  /* 0x0000000000207919 */ /* 0x000f220000002600 */
[----:B------:R-:W-:-:S04]  /*cce0*/  IMAD.MOV.U32 R23, RZ, RZ, R2 ;  /* 0x000000ffff177224 */ /* 0x000fc800078e0002 */
[----:B------:R-:W1:Y:S08]  /*ccf0*/  LDC R33, c[0x0][0x144] ;  /* 0x00005100ff217b82 */ /* 0x000e700000000800 */
[----:B------:R-:W1:Y:S08]  /*cd00*/  LDC R8, c[0x0][0x630] ;  /* 0x00018c00ff087b82 */ /* 0x000e700000000800 */
[----:B------:R-:W1:Y:S01]  /*cd10*/  LDC.64 R28, c[0x0][0x620] ;  /* 0x00018800ff1c7b82 */ /* 0x000e620000000a00 */
[----:B--2---:R-:W-:-:S04]  /*cd20*/  ISETP.NE.U32.AND P0, PT, R24, RZ, PT ;  /* 0x000000ff1800720c */ /* 0x004fc80003f05070 */
[----:B------:R-:W-:Y:S02]  /*cd30*/  ISETP.NE.AND.EX P0, PT, R25, RZ, PT, P0 ;  /* 0x000000ff1900720c */ /* 0x000fe40003f05300 */
[----:B0-----:R-:W-:-:S05]  /*cd40*/  I2FP.F32.U32 R6, R30 ;  /* 0x0000001e00067245 */ /* 0x001fca0000201000 */
[----:B------:R-:W-:-:S04]  /*cd50*/  FMUL R6, R6, UR6 ;  /* 0x0000000606067c20 */ /* 0x000fc80008400000 */
[----:B------:R0:W2:Y:S02]  /*cd60*/  F2I.U32.TRUNC.NTZ R31, R6 ;  /* 0x00000006001f7305 */ /* 0x0000a4000020f000 */
[----:B----4-:R-:W-:Y:S05]  /*cd70*/  @!P0 BRA `(.L_x_38) ;  /* 0x0000000000288947 */ /* 0x010fea0003800000 */
[----:B0-----:R-:W0:Y:S02]  /*cd80*/  LDC R6, c[0x0][0x634] ;  /* 0x00018d00ff067b82 */ /* 0x001e240000000800 */
[----:B0-----:R-:W-:-:S05]  /*cd90*/  IADD3 R19, P0, R3, R6, RZ ;  /* 0x0000000603137210 */ /* 0x001fca0007f1e0ff */
[----:B---3--:R-:W-:-:S04]  /*cda0*/  IMAD.X R27, RZ, RZ, R2, P0 ;  /* 0x000000ffff1b7224 */ /* 0x008fc800000e0602 */
[----:B------:R-:W-:-:S04]  /*cdb0*/  IMAD.WIDE.U32 R6, R27, R24, RZ ;  /* 0x000000181b067225 */ /* 0x000fc800078e00ff */
[----:B------:R-:W-:-:S04]  /*cdc0*/  IMAD.WIDE.U32 R20, P0, R19, R25, R6 ;  /* 0x0000001913147225 */ /* 0x000fc80007800006 */
[----:B------:R-:W-:-:S04]  /*cdd0*/  IMAD.WIDE.U32 R6, R19, R24, RZ ;  /* 0x0000001813067225 */ /* 0x000fc800078e00ff */
[----:B------:R-:W-:Y:S01]  /*cde0*/  IMAD.X R23, RZ, RZ, RZ, P0 ;  /* 0x000000ffff177224 */ /* 0x000fe200000e06ff */
[----:B------:R-:W-:Y:S01]  /*cdf0*/  IADD3 RZ, P0, R7, R20, RZ ;  /* 0x0000001407ff7210 */ /* 0x000fe20007f1e0ff */
[----:B------:R-:W-:-:S04]  /*ce00*/  IMAD.MOV.U32 R22, RZ, RZ, R21 ;  /* 0x000000ffff167224 */ /* 0x000fc800078e0015 */
[----:B------:R-:W-:-:S08]  /*ce10*/  IMAD.WIDE.U32.X R22, R27, R25, R22, P0 ;  /* 0x000000191b167225 */ /* 0x000fd000000e0416 */
.L_x_38:
[-CC-:B-1-3--:R-:W-:Y:S01]  /*ce20*/  SHF.R.U64 R26, R22, R8.reuse, R23.reuse ;  /* 0x00000008161a7219 */ /* 0x18afe20000001217 */
[----:B------:R-:W1:Y:S01]  /*ce30*/  LDC.64 R36, c[0x0][0x640] ;  /* 0x00019000ff247b82 */ /* 0x000e620000000a00 */
[----:B0-----:R-:W-:Y:S01]  /*ce40*/  SHF.R.U32.HI R6, RZ, R8, R23 ;  /* 0x00000008ff067219 */ /* 0x001fe20000011617 */
[----:B--2---:R-:W-:Y:S01]  /*ce50*/  IMAD.MOV R31, RZ, RZ, -R31 ;  /* 0x000000ffff1f7224 */ /* 0x004fe200078e0a1f */
[----:B------:R-:W-:Y:S01]  /*ce60*/  IADD3 R19, P0, RZ, -R26, RZ ;  /* 0x8000001aff137210 */ /* 0x000fe20007f1e0ff */
[----:B------:R-:W-:Y:S01]  /*ce70*/  ULDC UR6, c[0x0][0x154] ;  /* 0x0000550000067ab9 */ /* 0x000fe20000000800 */
[----:B------:R-:W-:Y:S02]  /*ce80*/  IMAD.MOV.U32 R21, RZ, RZ, -0x1 ;  /* 0xffffffffff157424 */ /* 0x000fe400078e00ff */
[----:B------:R-:W-:Y:S01]  /*ce90*/  IMAD R31, R33, R31, R30 ;  /* 0x0000001f211f7224 */ /* 0x000fe200078e021e */
[----:B------:R-:W0:Y:S01]  /*cea0*/  LDC R20, c[0x0][0x618] ;  /* 0x00018600ff147b82 */ /* 0x000e220000000800 */
[----:B------:R-:W-:-:S02]  /*ceb0*/  IMAD.X R7, RZ, RZ, ~R6, P0 ;  /* 0x000000ffff077224 */ /* 0x000fc400000e0e06 */
[----:B------:R-:W-:Y:S02]  /*cec0*/  IMAD.MOV.U32 R6, RZ, RZ, R3 ;  /* 0x000000ffff067224 */ /* 0x000fe400078e0003 */
[-C--:B------:R-:W-:Y:S02]  /*ced0*/  IMAD R8, R7, R28.reuse, RZ ;  /* 0x0000001c07087224 */ /* 0x080fe400078e02ff */
[----:B------:R-:W-:Y:S01]  /*cee0*/  IMAD.MOV.U32 R7, RZ, RZ, R2 ;  /* 0x000000ffff077224 */ /* 0x000fe200078e0002 */
[----:B------:R-:W2:Y:S01]  /*cef0*/  LDC R22, c[0x0][0x608] ;  /* 0x00018200ff167b82 */ /* 0x000ea20000000800 */
[----:B------:R-:W-:Y:S02]  /*cf00*/  IMAD.MOV.U32 R23, RZ, RZ, 0x1 ;  /* 0x00000001ff177424 */ /* 0x000fe400078e00ff */
[----:B------:R-:W-:-:S04]  /*cf10*/  IMAD.WIDE.U32 R6, R19, R28, R6 ;  /* 0x0000001c13067225 */ /* 0x000fc800078e0006 */
[----:B------:R-:W-:Y:S01]  /*cf20*/  IMAD R19, R19, R29, R8 ;  /* 0x0000001d13137224 */ /* 0x000fe200078e0208 */
[----:B------:R-:W3:Y:S01]  /*cf30*/  LDC R34, c[0x0][0x658] ;  /* 0x00019600ff227b82 */ /* 0x000ee20000000800 */
[----:B------:R-:W-:Y:S02]  /*cf40*/  I2FP.F32.U32 R8, R32 ;  /* 0x0000002000087245 */ /* 0x000fe40000201000 */
[----:B------:R-:W-:Y:S01]  /*cf50*/  IMAD.IADD R7, R7, 0x1, R19 ;  /* 0x0000000107077824 */ /* 0x000fe200078e0213 */
[----:B-1----:R-:W-:Y:S02]  /*cf60*/  ISETP.NE.U32.AND P0, PT, R36, RZ, PT ;  /* 0x000000ff2400720c */ /* 0x002fe40003f05070 */
[----:B------:R-:W-:Y:S02]  /*cf70*/  FMUL R19, R8, UR6 ;  /* 0x0000000608137c20 */ /* 0x000fe40008400000 */
[----:B------:R-:W1:Y:S01]  /*cf80*/  LDC R29, c[0x0][0x148] ;  /* 0x00005200ff1d7b82 */ /* 0x000e620000000800 */
[----:B0-----:R-:W-:Y:S01]  /*cf90*/  SHF.R.U64 R24, R6, R20, R7 ;  /* 0x0000001406187219 */ /* 0x001fe20000001207 */
[----:B------:R0:W4:Y:S01]  /*cfa0*/  F2I.U32.TRUNC.NTZ R27, R19 ;  /* 0x00000013001b7305 */ /* 0x000122000020f000 */
[----:B------:R-:W-:-:S02]  /*cfb0*/  ISETP.NE.AND.EX P0, PT, R37, RZ, PT, P0 ;  /* 0x000000ff2500720c */ /* 0x000fc40003f05300 */
[----:B------:R-:W-:-:S03]  /*cfc0*/  SHF.R.U32.HI R7, RZ, R20, R7 ;  /* 0x00000014ff077219 */ /* 0x000fc60000011607 */
[----:B------:R-:W0:Y:S01]  /*cfd0*/  LDC R30, c[0x0][0x600] ;  /* 0x00018000ff1e7b82 */ /* 0x000e220000000800 */
[-CC-:B--2---:R-:W-:Y:S02]  /*cfe0*/  SHF.R.U64 R8, R24, R22.reuse, R7.reuse ;  /* 0x0000001618087219 */ /* 0x184fe40000001207 */
[----:B------:R-:W-:-:S05]  /*cff0*/  SHF.R.U32.HI R7, RZ, R22, R7 ;  /* 0x00000016ff077219 */ /* 0x000fca0000011607 */
[----:B------:R-:W2:Y:S01]  /*d000*/  LDC R35, c[0x0][0x648] ;  /* 0x00019200ff237b82 */ /* 0x000ea20000000800 */
[-CC-:B---3--:R-:W-:Y:S02]  /*d010*/  SHF.R.U64 R28, R8, R34.reuse, R7.reuse ;  /* 0x00000022081c7219 */ /* 0x188fe40000001207 */
[-C--:B------:R-:W-:Y:S02]  /*d020*/  SHF.L.U32 R21, R21, R34.reuse, RZ ;  /* 0x0000002215157219 */ /* 0x080fe400000006ff */
[-C--:B------:R-:W-:Y:S01]  /*d030*/  SHF.R.U32.HI R7, RZ, R34.reuse, R7 ;  /* 0x00000022ff077219 */ /* 0x080fe20000011607 */
[----:B------:R-:W-:Y:S01]  /*d040*/  IMAD.MOV.U32 R6, RZ, RZ, R28 ;  /* 0x000000ffff067224 */ /* 0x000fe200078e001c */
[----:B------:R-:W-:Y:S01]  /*d050*/  SHF.L.U32 R34, R23, R34, RZ ;  /* 0x0000002217227219 */ /* 0x000fe200000006ff */
[----:B------:R-:W3:Y:S01]  /*d060*/  LDC R38, c[0x0][0x638] ;  /* 0x00018e00ff267b82 */ /* 0x000ee20000000800 */
[----:B------:R-:W-:-:S07]  /*d070*/  LOP3.LUT R33, RZ, R21, RZ, 0x33, !PT ;  /* 0x00000015ff217212 */ /* 0x000fce00078e33ff */
[----:B------:R-:W0:Y:S01]  /*d080*/  LDC R39, c[0x0][0x610] ;  /* 0x00018400ff277b82 */ /* 0x000e220000000800 */
[----:B----4-:R-:W-:Y:S05]  /*d090*/  @!P0 BRA `(.L_x_39) ;  /* 0x0000000000288947 */ /* 0x010fea0003800000 */
[----:B0-----:R-:W0:Y:S02]  /*d0a0*/  LDC R19, c[0x0][0x64c] ;  /* 0x00019300ff137b82 */ /* 0x001e240000000800 */
        /* <DEDUP_REMOVED lines=9> */
.L_x_39:
[----:B------:R-:W-:Y:S01]  /*d140*/  ISETP.NE.AND P0, PT, R0, 0x1, PT ;  /* 0x000000010000780c */ /* 0x000fe20003f05270 */
[----:B0-----:R-:W-:Y:S01]  /*d150*/  VIADD R21, R30, 0xffffffff ;  /* 0xffffffff1e157836 */ /* 0x001fe20000000000 */
[----:B--2---:R-:W-:Y:S01]  /*d160*/  SHF.R.U64 R6, R6, R35, R7 ;  /* 0x0000002306067219 */ /* 0x004fe20000001207 */
[----:B------:R-:W-:Y:S01]  /*d170*/  IMAD.MOV R27, RZ, RZ, -R27 ;  /* 0x000000ffff1b7224 */ /* 0x000fe200078e0a1b */
[----:B------:R-:W-:Y:S02]  /*d180*/  LOP3.LUT R19, R8, R33, RZ, 0xc0, !PT ;  /* 0x0000002108137212 */ /* 0x000fe400078ec0ff */
[----:B------:R-:W-:Y:S01]  /*d190*/  LOP3.LUT R21, R24, R21, RZ, 0xc0, !PT ;  /* 0x0000001518157212 */ /* 0x000fe200078ec0ff */
[----:B------:R-:W-:Y:S02]  /*d1a0*/  IMAD.MOV R7, RZ, RZ, -R6 ;  /* 0x000000ffff077224 */ /* 0x000fe400078e0a06 */
[----:B------:R-:W-:Y:S02]  /*d1b0*/  IMAD R8, R34, R6, R19 ;  /* 0x0000000622087224 */ /* 0x000fe400078e0213 */
[----:B---3--:R-:W-:-:S02]  /*d1c0*/  IMAD R6, R7, R38, R28 ;  /* 0x0000002607067224 */ /* 0x008fc400078e021c */
[----:B-1----:R-:W-:Y:S02]  /*d1d0*/  @P0 IMAD R31, R29, R27, R32 ;  /* 0x0000001b1d1f0224 */ /* 0x002fe400078e0220 */
[----:B------:R-:W-:Y:S02]  /*d1e0*/  IMAD R21, R6, R30, R21 ;  /* 0x0000001e06157224 */ /* 0x000fe400078e0215 */
[----:B------:R-:W-:Y:S02]  /*d1f0*/  IMAD R8, R8, R39, R31 ;  /* 0x0000002708087224 */ /* 0x000fe400078e021f */
[----:B------:R-:W-:Y:S02]  /*d200*/  IMAD.MOV.U32 R19, RZ, RZ, 0x1 ;  /* 0x00000001ff137424 */ /* 0x000fe400078e00ff */
[----:B------:R-:W-:Y:S01]  /*d210*/  IMAD.MOV.U32 R6, RZ, RZ, R26 ;  /* 0x000000ffff067224 */ /* 0x000fe200078e001a */
[----:B------:R-:W-:Y:S02]  /*d220*/  SEL R7, R21, R8, !P0 ;  /* 0x0000000815077207 */ /* 0x000fe40004000000 */
[----:B------:R-:W-:-:S07]  /*d230*/  SEL R8, R8, R21, !P0 ;  /* 0x0000001508087207 */ /* 0x000fce0004000000 */
.L_x_37:
[----:B------:R-:W-:Y:S01]  /*d240*/  UIADD3 UR5, UR9, UR5, URZ ;  /* 0x0000000509057290 */ /* 0x000fe2000fffe03f */
[----:B------:R-:W-:-:S03]  /*d250*/  LOP3.LUT P0, RZ, R19, 0xff, RZ, 0xc0, !PT ;  /* 0x000000ff13ff7812 */ /* 0x000fc6000780c0ff */
[----:B------:R-:W-:Y:S02]  /*d260*/  USHF.R.U32.HI UR6, URZ, 0x4, UR5 ;  /* 0x000000043f067899 */ /* 0x000fe40008011605 */
[----:B------:R-:W-:Y:S02]  /*d270*/  UISETP.GT.U32.AND UP1, UPT, UR5, 0xf, UPT ;  /* 0x0000000f0500788c */ /* 0x000fe4000bf24070 */
[----:B------:R-:W-:Y:S02]  /*d280*/  ULOP3.LUT UR6, UR6, 0x1, URZ, 0xc0, !UPT ;  /* 0x0000000106067892 */ /* 0x000fe4000f8ec03f */
[----:B------:R-:W-:Y:S02]  /*d290*/  UISETP.LT.U32.AND UP1, UPT, UR9, 0x10, UP1 ;  /* 0x000000100900788c */ /* 0x000fe40008f21070 */
[----:B------:R-:W-:Y:S02]  /*d2a0*/  UISETP.NE.U32.AND UP0, UPT, UR6, 0x1, UPT ;  /* 0x000000010600788c */ /* 0x000fe4000bf05070 */
[----:B------:R-:W-:-:S02]  /*d2b0*/  USEL UR7, URZ, 0x1, !UP1 ;  /* 0x000000013f077887 */ /* 0x000fc4000c800000 */
[----:B------:R-:W-:Y:S02]  /*d2c0*/  UISETP.GT.U32.AND UP0, UPT, UR9, 0xf, !UP0 ;  /* 0x0000000f0900788c */ /* 0x000fe4000c704070 */
[----:B------:R-:W-:Y:S02]  /*d2d0*/  ULOP3.LUT UR5, UR5, 0xf, URZ, 0xc0, !UPT ;  /* 0x0000000f05057892 */ /* 0x000fe4000f8ec03f */
[----:B------:R-:W-:-:S04]  /*d2e0*/  USEL UR6, URZ, 0x1, !UP0 ;  /* 0x000000013f067887 */ /* 0x000fc8000c000000 */
[----:B------:R-:W-:Y:S01]  /*d2f0*/  ULOP3.LUT UR4, UR6, UR4, UR7, 0x96, !UPT ;  /* 0x0000000406047292 */ /* 0x000fe2000f8e9607 */
[----:B------:R-:W-:Y:S11]  /*d300*/  @P0 BRA `(.L_x_40) ;  /* 0xffffff3c00a40947 */ /* 0x000ff6000383ffff */
[----:B------:R-:W-:Y:S05]  /*d310*/  EXIT ;  /* 0x000000000000794d */ /* 0x000fea0003800000 */
.L_x_4:
[----:B0-----:R-:W-:Y:S01]  /*d320*/  ULDC.64 UR4, c[0x0][0x650] ;  /* 0x0001940000047ab9 */ /* 0x001fe20000000a00 */
        /* <DEDUP_REMOVED lines=25> */
.L_x_42:
[--C-:B------:R-:W-:Y:S01]  /*d4c0*/  SHF.R.U64 R18, R16, R20, R17.reuse ;  /* 0x0000001410127219 */ /* 0x100fe20000001211 */
[----:B------:R-:W0:Y:S01]  /*d4d0*/  LDC R24, c[0x0][0x618] ;  /* 0x00018600ff187b82 */ /* 0x000e220000000800 */
[----:B------:R-:W-:Y:S01]  /*d4e0*/  I2FP.F32.U32 R13, R10 ;  /* 0x0000000a000d7245 */ /* 0x000fe20000201000 */
[----:B------:R-:W-:Y:S01]  /*d4f0*/  ULDC UR4, c[0x0][0x150] ;  /* 0x0000540000047ab9 */ /* 0x000fe20000000800 */
[----:B------:R-:W-:Y:S01]  /*d500*/  SHF.R.U32.HI R7, RZ, R20, R17 ;  /* 0x00000014ff077219 */ /* 0x000fe20000011611 */
[----:B------:R-:W-:Y:S01]  /*d510*/  IMAD.MOV.U32 R8, RZ, RZ, R3 ;  /* 0x000000ffff087224 */ /* 0x000fe200078e0003 */
[----:B------:R-:W-:Y:S01]  /*d520*/  IADD3 R11, P0, RZ, -R18, RZ ;  /* 0x80000012ff0b7210 */ /* 0x000fe20007f1e0ff */
[----:B------:R-:W-:Y:S01]  /*d530*/  FMUL R13, R13, UR4 ;  /* 0x000000040d0d7c20 */ /* 0x000fe20008400000 */
[----:B------:R-:W-:Y:S01]  /*d540*/  IMAD.MOV.U32 R9, RZ, RZ, R2 ;  /* 0x000000ffff097224 */ /* 0x000fe200078e0002 */
[----:B------:R-:W1:Y:S01]  /*d550*/  LDC.64 R26, c[0x0][0x640] ;  /* 0x00019000ff1a7b82 */ /* 0x000e620000000a00 */
[----:B------:R-:W-:Y:S01]  /*d560*/  ULDC UR4, c[0x0][0x154] ;  /* 0x0000550000047ab9 */ /* 0x000fe20000000800 */
[----:B------:R-:W-:-:S02]  /*d570*/  IMAD.X R7, RZ, RZ, ~R7, P0 ;  /* 0x000000ffff077224 */ /* 0x000fc400000e0e07 */
[----:B------:R-:W2:Y:S01]  /*d580*/  F2I.U32.TRUNC.NTZ R13, R13 ;  /* 0x0000000d000d7305 */ /* 0x000ea2000020f000 */
[----:B------:R-:W-:-:S03]  /*d590*/  IMAD.WIDE.U32 R8, R11, R22, R8 ;  /* 0x000000160b087225 */ /* 0x000fc600078e0008 */
[----:B------:R-:W3:Y:S01]  /*d5a0*/  LDC R15, c[0x0][0x144] ;  /* 0x00005100ff0f7b82 */ /* 0x000ee20000000800 */
[----:B------:R-:W-:-:S04]  /*d5b0*/  IMAD R14, R7, R22, RZ ;  /* 0x00000016070e7224 */ /* 0x000fc800078e02ff */
[----:B------:R-:W-:Y:S02]  /*d5c0*/  IMAD R7, R11, R23, R14 ;  /* 0x000000170b077224 */ /* 0x000fe400078e020e */
[----:B------:R-:W-:Y:S01]  /*d5d0*/  IMAD.MOV.U32 R11, RZ, RZ, 0x1 ;  /* 0x00000001ff0b7424 */ /* 0x000fe200078e00ff */
[----:B------:R-:W4:Y:S01]  /*d5e0*/  LDC R22, c[0x0][0x608] ;  /* 0x00018200ff167b82 */ /* 0x000f220000000800 */
[----:B------:R-:W-:Y:S01]  /*d5f0*/  IMAD.IADD R7, R9, 0x1, R7 ;  /* 0x0000000109077824 */ /* 0x000fe200078e0207 */
[----:B------:R-:W-:-:S04]  /*d600*/  I2FP.F32.U32 R9, R12 ;  /* 0x0000000c00097245 */ /* 0x000fc80000201000 */
[-C--:B0-----:R-:W-:Y:S01]  /*d610*/  SHF.R.U64 R16, R8, R24.reuse, R7 ;  /* 0x0000001808107219 */ /* 0x081fe20000001207 */
[----:B--2---:R-:W-:Y:S01]  /*d620*/  IMAD.MOV R8, RZ, RZ, -R13 ;  /* 0x000000ffff087224 */ /* 0x004fe200078e0a0d */
[----:B------:R-:W0:Y:S01]  /*d630*/  LDC R14, c[0x0][0x658] ;  /* 0x00019600ff0e7b82 */ /* 0x000e220000000800 */
[----:B-1----:R-:W-:Y:S02]  /*d640*/  ISETP.NE.U32.AND P0, PT, R26, RZ, PT ;  /* 0x000000ff1a00720c */ /* 0x002fe40003f05070 */
[----:B------:R-:W-:Y:S02]  /*d650*/  SHF.R.U32.HI R7, RZ, R24, R7 ;  /* 0x00000018ff077219 */ /* 0x000fe40000011607 */
[----:B------:R-:W-:-:S03]  /*d660*/  ISETP.NE.AND.EX P0, PT, R27, RZ, PT, P0 ;  /* 0x000000ff1b00720c */ /* 0x000fc60003f05300 */
        /* <DEDUP_REMOVED lines=9> */
[-C--:B0-----:R-:W-:Y:S02]  /*d700*/  SHF.L.U32 R8, R9, R14.reuse, RZ ;  /* 0x0000000e09087219 */ /* 0x081fe400000006ff */
[--C-:B------:R-:W-:Y:S02]  /*d710*/  SHF.R.U64 R17, R20, R14, R7.reuse ;  /* 0x0000000e14117219 */ /* 0x100fe40000001207 */
[----:B------:R-:W-:Y:S02]  /*d720*/  LOP3.LUT R29, RZ, R8, RZ, 0x33, !PT ;  /* 0x00000008ff1d7212 */ /* 0x000fe400078e33ff */
[-C--:B------:R-:W-:Y:S01]  /*d730*/  SHF.R.U32.HI R9, RZ, R14.reuse, R7 ;  /* 0x0000000eff097219 */ /* 0x080fe20000011607 */
[----:B------:R-:W0:Y:S01]  /*d740*/  LDC R28, c[0x0][0x638] ;  /* 0x00018e00ff1c7b82 */ /* 0x000e220000000800 */
[----:B------:R-:W-:Y:S01]  /*d750*/  SHF.L.U32 R22, R11, R14, RZ ;  /* 0x0000000e0b167219 */ /* 0x000fe200000006ff */
[----:B------:R-:W-:-:S06]  /*d760*/  IMAD.MOV.U32 R8, RZ, RZ, R17 ;  /* 0x000000ffff087224 */ /* 0x000fcc00078e0011 */
[----:B------:R-:W0:Y:S01]  /*d770*/  LDC R30, c[0x0][0x610] ;  /* 0x00018400ff1e7b82 */ /* 0x000e220000000800 */
[----:B--23--:R-:W-:Y:S05]  /*d780*/  @!P0 BRA `(.L_x_43) ;  /* 0x0000000000288947 */ /* 0x00cfea0003800000 */
[----:B------:R-:W2:Y:S02]  /*d790*/  LDC R8, c[0x0][0x64c] ;  /* 0x00019300ff087b82 */ /* 0x000ea40000000800 */
[----:B--2---:R-:W-:-:S05]  /*d7a0*/  IADD3 R7, P0, R17, R8, RZ ;  /* 0x0000000811077210 */ /* 0x004fca0007f1e0ff */
        /* <DEDUP_REMOVED lines=8> */
.L_x_43:
[----:B------:R-:W-:Y:S01]  /*d830*/  ISETP.NE.AND P0, PT, R0, 0x1, PT ;  /* 0x000000010000780c */ /* 0x000fe20003f05270 */
[----:B-1----:R-:W-:Y:S01]  /*d840*/  VIADD R11, R23, 0xffffffff ;  /* 0xffffffff170b7836 */ /* 0x002fe20000000000 */
[----:B----4-:R-:W-:Y:S01]  /*d850*/  SHF.R.U64 R8, R8, R25, R9 ;  /* 0x0000001908087219 */ /* 0x010fe20000001209 */
[----:B------:R-:W-:Y:S01]  /*d860*/  IMAD.MOV R19, RZ, RZ, -R19 ;  /* 0x000000ffff137224 */ /* 0x000fe200078e0a13 */
[----:B------:R-:W-:Y:S02]  /*d870*/  LOP3.LUT R7, R20, R29, RZ, 0xc0, !PT ;  /* 0x0000001d14077212 */ /* 0x000fe400078ec0ff */
[----:B------:R-:W-:Y:S01]  /*d880*/  LOP3.LUT R16, R16, R11, RZ, 0xc0, !PT ;  /* 0x0000000b10107212 */ /* 0x000fe200078ec0ff */
[----:B------:R-:W-:Y:S02]  /*d890*/  IMAD.MOV R10, RZ, RZ, -R8 ;  /* 0x000000ffff0a7224 */ /* 0x000fe400078e0a08 */
[----:B------:R-:W-:Y:S02]  /*d8a0*/  IMAD R9, R22, R8, R7 ;  /* 0x0000000816097224 */ /* 0x000fe400078e0207 */
[----:B0-----:R-:W-:-:S02]  /*d8b0*/  IMAD R7, R10, R28, R17 ;  /* 0x0000001c0a077224 */ /* 0x001fc400078e0211 */
[----:B------:R-:W-:Y:S02]  /*d8c0*/  @P0 IMAD R24, R21, R19, R12 ;  /* 0x0000001315180224 */ /* 0x000fe400078e020c */
[----:B------:R-:W-:Y:S02]  /*d8d0*/  IMAD R10, R7, R23, R16 ;  /* 0x00000017070a7224 */ /* 0x000fe400078e0210 */
[----:B------:R-:W-:Y:S02]  /*d8e0*/  IMAD R9, R9, R30, R24 ;  /* 0x0000001e09097224 */ /* 0x000fe400078e0218 */
[----:B------:R-:W-:Y:S02]  /*d8f0*/  IMAD.MOV.U32 R8, RZ, RZ, 0x1 ;  /* 0x00000001ff087424 */ /* 0x000fe400078e00ff */
[----:B------:R-:W-:Y:S01]  /*d900*/  IMAD.MOV.U32 R7, RZ, RZ, R18 ;  /* 0x000000ffff077224 */ /* 0x000fe200078e0012 */
[----:B------:R-:W-:Y:S02]  /*d910*/  SEL R16, R10, R9, !P0 ;  /* 0x000000090a107207 */ /* 0x000fe40004000000 */
[----:B------:R-:W-:-:S07]  /*d920*/  SEL R9, R9, R10, !P0 ;  /* 0x0000000a09097207 */ /* 0x000fce0004000000 */
.L_x_41:
[----:B------:R-:W-:-:S08]  /*d930*/  NOP ;  /* 0x0000000000007918 */ /* 0x000fd00000000000 */
[----:B------:R-:W0:-:S00]  /*d940*/  USETMAXREG.DEALLOC.CTAPOOL 0x28 ;  /* 0x00000028000079c8 */ /* 0x000e0000080e0500 */
[----:B0-----:R-:W-:-:S13]  /*d950*/  ISETP.NE.AND P0, PT, R6, RZ, PT ;  /* 0x000000ff0600720c */ /* 0x001fda0003f05270 */
[----:B------:R-:W-:Y:S05]  /*d960*/  @P0 EXIT ;  /* 0x000000000000094d */ /* 0x000fea0003800000 */
[----:B------:R-:W-:Y:S01]  /*d970*/  LOP3.LUT P0, RZ, R8, 0xff, RZ, 0xc0, !PT ;  /* 0x000000ff08ff7812 */ /* 0x000fe2000780c0ff */
[----:B------:R-:W-:Y:S02]  /*d980*/  IMAD.MOV.U32 R13, RZ, RZ, 0x1 ;  /* 0x00000001ff0d7424 */ /* 0x000fe400078e00ff */
[----:B------:R-:W-:-:S10]  /*d990*/  IMAD.MOV.U32 R12, RZ, RZ, RZ ;  /* 0x000000ffff0c7224 */ /* 0x000fd400078e00ff */
[----:B------:R-:W-:Y:S05]  /*d9a0*/  @!P0 BRA `(.L_x_44) ;  /* 0x0000000c00408947 */ /* 0x000fea0003800000 */
[----:B------:R-:W0:Y:S01]  /*d9b0*/  LDC R6, c[0x0][0x28c] ;  /* 0x0000a300ff067b82 */ /* 0x000e220000000800 */
[----:B------:R-:W-:Y:S01]  /*d9c0*/  ULDC UR5, c[0x0][0x600] ;  /* 0x0001800000057ab9 */ /* 0x000fe20000000800 */
[----:B------:R-:W-:Y:S01]  /*d9d0*/  ULDC UR4, c[0x0][0xc] ;  /* 0x0000030000047ab9 */ /* 0x000fe20000000800 */
[----:B------:R-:W-:Y:S01]  /*d9e0*/  UIADD3 UR16, UR5, -0x1, URZ ;  /* 0xffffffff05107890 */ /* 0x000fe2000fffe03f */
[C---:B------:R-:W-:Y:S01]  /*d9f0*/  LOP3.LUT P3, RZ, R4.reuse, 0x7f, RZ, 0xc0, !PT ;  /* 0x0000007f04ff7812 */ /* 0x040fe2000786c0ff */
[----:B------:R-:W-:Y:S01]  /*da00*/  ULDC UR6, c[0x0][0x658] ;  /* 0x0001960000067ab9 */ /* 0x000fe20000000800 */
[----:B------:R-:W-:Y:S01]  /*da10*/  ULDC UR5, c[0x0][0x10] ;  /* 0x0000040000057ab9 */ /* 0x000fe20000000800 */
[----:B------:R-:W-:Y:S01]  /*da20*/  UMOV UR7, 0xffffffff ;  /* 0xffffffff00077882 */ /* 0x000fe20000000000 */
[----:B------:R-:W-:Y:S01]  /*da30*/  UMOV UR8, 0x1 ;  /* 0x0000000100087882 */ /* 0x000fe20000000000 */
[----:B------:R-:W-:Y:S01]  /*da40*/  UIMAD.WIDE.U32 UR4, UR4, UR5, URZ ;  /* 0x00000005040472a5 */ /* 0x000fe2000f8e003f */
[----:B------:R-:W-:Y:S01]  /*da50*/  LOP3.LUT P0, RZ, R4, 0x1f, RZ, 0xc0, !PT ;  /* 0x0000001f04ff7812 */ /* 0x000fe2000780c0ff */
[----:B------:R-:W-:Y:S01]  /*da60*/  USHF.L.U32 UR7, UR7, UR6, URZ ;  /* 0x0000000607077299 */ /* 0x000fe2000800063f */
[----:B------:R-:W-:Y:S01]  /*da70*/  BSSY B0, `(.L_x_44) ;  /* 0x00000c3000007945 */ /* 0x000fe20003800000 */
[----:B------:R-:W-:Y:S01]  /*da80*/  USHF.L.U32 UR18, UR8, UR6, URZ ;  /* 0x0000000608127299 */ /* 0x000fe2000800063f */
[----:B------:R-:W-:Y:S01]  /*da90*/  IMAD.MOV.U32 R15, RZ, RZ, 0x1 ;  /* 0x00000001ff0f7424 */ /* 0x000fe200078e00ff */
[----:B------:R-:W-:Y:S01]  /*daa0*/  LOP3.LUT R18, R5, 0x2, RZ, 0xfc, !PT ;  /* 0x0000000205127812 */ /* 0x000fe200078efcff */
[----:B------:R-:W-:Y:S01]  /*dab0*/  ULDC UR6, c[0x0][0x14] ;  /* 0x0000050000067ab9 */ /* 0x000fe20000000800 */
[----:B------:R-:W-:Y:S01]  /*dac0*/  PLOP3.LUT P0, PT, P0, P3, PT, 0x8a, 0x0 ;  /* 0x000000000000781c */ /* 0x000fe20000707172 */
[----:B------:R-:W-:Y:S01]  /*dad0*/  UIMAD.WIDE.U32 UR20, UR4, UR6, URZ ;  /* 0x00000006041472a5 */ /* 0x000fe2000f8e003f */
[----:B------:R-:W-:Y:S01]  /*dae0*/  IMAD.MOV.U32 R13, RZ, RZ, 0x1 ;  /* 0x00000001ff0d7424 */ /* 0x000fe200078e00ff */
[----:B------:R-:W-:Y:S01]  /*daf0*/  UIMAD UR13, UR5, UR6, URZ ;  /* 0x00000006050d72a4 */ /* 0x000fe2000f8e023f */
[----:B------:R-:W-:Y:S01]  /*db00*/  IMAD.MOV.U32 R12, RZ, RZ, RZ ;  /* 0x000000ffff0c7224 */ /* 0x000fe200078e00ff */
[----:B------:R-:W-:Y:S01]  /*db10*/  ULOP3.LUT UR17, URZ, UR7, URZ, 0x33, !UPT ;  /* 0x000000073f117292 */ /* 0x000fe2000f8e333f */
[----:B0-----:R-:W-:Y:S01]  /*db20*/  VIADD R6, R6, 0x1f ;  /* 0x0000001f06067836 */ /* 0x001fe20000000000 */
[----:B------:R-:W-:Y:S01]  /*db30*/  UIADD3 UR13, UR21, UR13, URZ ;  /* 0x0000000d150d7290 */ /* 0x000fe2000fffe03f */
[----:B------:R-:W-:-:S03]  /*db40*/  ULDC.64 UR22, c[0x0][0x198] ;  /* 0x0000660000167ab9 */ /* 0x000fc60000000a00 */
[----:B------:R-:W-:-:S04]  /*db50*/  SHF.R.S32.HI R11, RZ, 0x1f, R6 ;  /* 0x0000001fff0b7819 */ /* 0x000fc80000011406 */
[----:B------:R-:W-:-:S04]  /*db60*/  LEA.HI R11, R11, R6, RZ, 0x5 ;  /* 0x000000060b0b7211 */ /* 0x000fc800078f28ff */
[----:B------:R-:W-:-:S05]  /*db70*/  SHF.R.S32.HI R17, RZ, 0x5, R11 ;  /* 0x00000005ff117819 */ /* 0x000fca000001140b */
[----:B------:R-:W-:-:S07]  /*db80*/  VIADD R14, R17, 0x1 ;  /* 0x00000001110e7836 */ /* 0x000fce0000000000 */
.L_x_56:
[----:B------:R-:W-:-:S03]  /*db90*/  UMOV UR4, 0xffffffff ;  /* 0xffffffff00047882 */ /* 0x000fc60000000000 */
[----:B------:R-:W-:Y:S05]  /*dba0*/  BRA.DIV UR4, `(.L_x_45) ;  /* 0x0000001604607947 */ /* 0x000fea000b800000 */
[----:B------:R-:W-:-:S13]  /*dbb0*/  ELECT P1, URZ, PT ;  /* 0x00000000003f782f */ /* 0x000fda0003820000 */
.L_x_79:
[----:B------:R-:W0:Y:S01]  /*dbc0*/  LDC R4, c[0x0][0x28c] ;  /* 0x0000a300ff047b82 */ /* 0x000e220000000800 */
[----:B------:R-:W-:Y:S01]  /*dbd0*/  BSSY B1, `(.L_x_46) ;  /* 0x0000037000017945 */ /* 0x000fe20003800000 */
[----:B0-----:R-:W-:-:S13]  /*dbe0*/  ISETP.LT.OR P1, PT, R4, 0x1, !P1 ;  /* 0x000000010400780c */ /* 0x001fda0004f21670 */
[----:B------:R-:W-:Y:S05]  /*dbf0*/  @P1 BRA `(.L_x_47) ;  /* 0x0000000000d01947 */ /* 0x000fea0003800000 */
[----:B------:R-:W-:Y:S02]  /*dc00*/  IMAD.SHL.U32 R16, R16, 0x40, RZ ;  /* 0x0000004010107824 */ /* 0x000fe400078e00ff */
[----:B------:R-:W-:Y:S02]  /*dc10*/  IMAD R11, R9, 0x180, RZ ;  /* 0x00000180090b7824 */ /* 0x000fe400078e02ff */
[----:B------:R-:W-:Y:S02]  /*dc20*/  IMAD.MOV.U32 R21, RZ, RZ, RZ ;  /* 0x000000ffff157224 */ /* 0x000fe400078e00ff */
[----:B------:R-:W-:Y:S02]  /*dc30*/  IMAD.MOV.U32 R4, RZ, RZ, R14 ;  /* 0x000000ffff047224 */ /* 0x000fe400078e000e */
[----:B------:R-:W-:Y:S02]  /*dc40*/  IMAD.MOV.U32 R6, RZ, RZ, R13 ;  /* 0x000000ffff067224 */ /* 0x000fe400078e000d */
[----:B------:R-:W-:-:S07]  /*dc50*/  IMAD.MOV.U32 R8, RZ, RZ, R12 ;  /* 0x000000ffff087224 */ /* 0x000fce00078e000c */
.L_x_51:
[----:B------:R-:W0:Y:S01]  /*dc60*/  S2R R10, SR_CgaCtaId ;  /* 0x00000000000a7919 */ /* 0x000e220000008800 */
[----:B------:R-:W-:-:S04]  /*dc70*/  MOV R9, 0x400 ;  /* 0x0000040000097802 */ /* 0x000fc80000000f00 */
[----:B0-----:R-:W-:Y:S02]  /*dc80*/  LEA R19, R10, R9, 0x18 ;  /* 0x000000090a137211 */ /* 0x001fe400078ec0ff */
[----:B------:R-:W-:Y:S01]  /*dc90*/  SHF.L.U32 R9, R6, 0x1f, RZ ;  /* 0x0000001f06097819 */ /* 0x000fe200000006ff */
[----:B------:R-:W0:Y:S02]  /*dca0*/  @!P3 LDC R10, c[0x0][0x500] ;  /* 0x00014000ff0abb82 */ /* 0x000e240000000800 */
[----:B------:R-:W-:-:S04]  /*dcb0*/  IMAD R20, R8, 0x8, R19 ;  /* 0x0000000808147824 */ /* 0x000fc800078e0213 */
[----:B------:R-:W1:Y:S02]  /*dcc0*/  SYNCS.PHASECHK.TRANS64.TRYWAIT P1, [R20+URZ+0x80], R9 ;  /* 0x00008009140075a7 */ /* 0x000e64000802017f */
[----:B-1----:R-:W-:Y:S05]  /*dcd0*/  @!P1 BRA `(.L_x_48) ;  /* 0x0000001400349947 */ /* 0x002fea0003800000 */
.L_x_80:
[----:B-1----:R-:W-:Y:S01]  /*dce0*/  PRMT R9, R18, 0x9910, RZ ;  /* 0x0000991012097816 */ /* 0x002fe200000000ff */
[----:B0-----:R0:W-:Y:S03]  /*dcf0*/  @!P3 SYNCS.ARRIVE.TRANS64 RZ, [R20+URZ], R10 ;  /* 0x0000000a14ffb9a7 */ /* 0x0011e6000800003f */
[----:B------:R-:W-:-:S13]  /*dd00*/  ISETP.NE.AND P1, PT, R9, 0x2, PT ;  /* 0x000000020900780c */ /* 0x000fda0003f25270 */
[----:B0-----:R-:W-:Y:S05]  /*dd10*/  @P1 BRA `(.L_x_49) ;  /* 0x0000000000041947 */ /* 0x001fea0003800000 */
[----:B------:R-:W-:Y:S01]  /*dd20*/  BPT.TRAP 0x1 ;  /* 0x000000040000795c */ /* 0x000fe20000300000 */
.L_x_49:
[----:B------:R-:W-:Y:S05]  /*dd30*/  @P0 BRA `(.L_x_50) ;  /* 0x0000000000040947 */ /* 0x000fea0003800000 */
[----:B------:R-:W-:Y:S01]  /*dd40*/  BPT.TRAP 0x1 ;  /* 0x000000040000795c */ /* 0x000fe20000300000 */
.L_x_50:
[--C-:B------:R-:W-:Y:S01]  /*dd50*/  IMAD R9, R8, 0x3000, R19.reuse ;  /* 0x0000300008097824 */ /* 0x100fe200078e0213 */
[----:B------:R-:W-:Y:S01]  /*dd60*/  R2UR UR9, R20 ;  /* 0x00000000140972ca */ /* 0x000fe200000e0000 */
[----:B------:R-:W-:Y:S01]  /*dd70*/  IMAD R19, R8, 0x800, R19 ;  /* 0x0000080008137824 */ /* 0x000fe200078e0213 */
[----:B------:R-:W-:Y:S01]  /*dd80*/  UIADD3 UR4, UP0, UR22, 0xf0, URZ ;  /* 0x000000f016047890 */ /* 0x000fe2000ff1e03f */
[----:B------:R-:W-:Y:S01]  /*dd90*/  VIADD R4, R4, 0xffffffff ;  /* 0xffffffff04047836 */ /* 0x000fe20000000000 */
[----:B------:R-:W-:Y:S01]  /*dda0*/  R2UR UR5, R9 ;  /* 0x00000000090572ca */ /* 0x000fe200000e0000 */
[----:B------:R-:W-:Y:S01]  /*ddb0*/  UIADD3 UR24, UP1, UR22, 0x1f0, URZ ;  /* 0x000001f016187890 */ /* 0x000fe2000ff3e03f */
[----:B------:R-:W-:Y:S01]  /*ddc0*/  R2UR UR8, R19 ;  /* 0x00000000130872ca */ /* 0x000fe200000e0000 */
[----:B------:R-:W-:Y:S01]  /*ddd0*/  VIADD R8, R8, 0x1 ;  /* 0x0000000108087836 */ /* 0x000fe20000000000 */
[----:B------:R-:W-:Y:S01]  /*dde0*/  R2UR UR11, R11 ;  /* 0x000000000b0b72ca */ /* 0x000fe200000e0000 */
[----:B------:R-:W-:Y:S01]  /*ddf0*/  UIADD3.X UR25, URZ, UR23, URZ, UP1, !UPT ;  /* 0x000000173f197290 */ /* 0x000fe20008ffe43f */
[----:B------:R-:W-:Y:S01]  /*de00*/  R2UR UR10, R21 ;  /* 0x00000000150a72ca */ /* 0x000fe200000e0000 */
[----:B------:R-:W-:Y:S01]  /*de10*/  UMOV UR6, 0x0 ;  /* 0x0000000000067882 */ /* 0x000fe20000000000 */
[----:B------:R-:W-:Y:S01]  /*de20*/  R2UR UR12, R7 ;  /* 0x00000000070c72ca */ /* 0x000fe200000e0000 */
[----:B------:R-:W-:Y:S01]  /*de30*/  UMOV UR7, 0x10000000 ;  /* 0x1000000000077882 */ /* 0x000fe20000000000 */
[----:B------:R-:W-:Y:S01]  /*de40*/  R2UR UR19, R16 ;  /* 0x00000000101372ca */ /* 0x000fe200000e0000 */
[----:B------:R-:W-:Y:S01]  /*de50*/  VIADD R21, R21, 0x20 ;  /* 0x0000002015157836 */ /* 0x000fe20000000000 */
[----:B------:R-:W-:Y:S01]  /*de60*/  ISETP.GT.AND P2, PT, R4, 0x1, PT ;  /* 0x000000010400780c */ /* 0x000fe20003f44270 */
[----:B------:R-:W-:Y:S01]  /*de70*/  UIADD3 UR14, UR5, 0x200, URZ ;  /* 0x00000200050e7890 */ /* 0x000fe2000fffe03f */
[----:B------:R-:W-:Y:S01]  /*de80*/  ISETP.NE.AND P1, PT, R8, 0x10, PT ;  /* 0x000000100800780c */ /* 0x000fe20003f25270 */
[----:B------:R-:W-:-:S02]  /*de90*/  UIADD3.X UR5, URZ, UR23, URZ, UP0, !UPT ;  /* 0x000000173f057290 */ /* 0x000fc400087fe43f */
[----:B------:R-:W-:Y:S01]  /*dea0*/  UIADD3 UR15, UR8, 0x30200, URZ ;  /* 0x00030200080f7890 */ /* 0x000fe2000fffe03f */
[----:B------:R-:W-:Y:S02]  /*deb0*/  SEL R9, RZ, 0x1, P1 ;  /* 0x00000001ff097807 */ /* 0x000fe40000800000 */
[----:B------:R-:W-:Y:S01]  /*dec0*/  UMOV UR8, UR14 ;  /* 0x0000000e00087c82 */ /* 0x000fe20008000000 */
[----:B------:R-:W-:Y:S02]  /*ded0*/  SEL R8, R8, RZ, P1 ;  /* 0x000000ff08087207 */ /* 0x000fe40000800000 */
[----:B------:R-:W-:Y:S01]  /*dee0*/  LOP3.LUT R6, R6, R9, RZ, 0x3c, !PT ;  /* 0x0000000906067212 */ /* 0x000fe200078e3cff */
[----:B------:R0:W-:Y:S02]  /*def0*/  UTMALDG.3D [UR8], [UR4], desc[UR6] ;  /* 0x00000608040075b4 */ /* 0x0001e40008011000 */
[----:B0-----:R-:W-:Y:S01]  /*df00*/  UMOV UR8, UR15 ;  /* 0x0000000f00087c82 */ /* 0x001fe20008000000 */
[----:B------:R-:W-:-:S02]  /*df10*/  UMOV UR11, UR19 ;  /* 0x00000013000b7c82 */ /* 0x000fc40008000000 */
[----:B------:R0:W-:Y:S02]  /*df20*/  UTMALDG.3D [UR8], [UR24], desc[UR6] ;  /* 0x00000608180075b4 */ /* 0x0001e40008011000 */
[----:B0-----:R-:W-:Y:S05]  /*df30*/  @P2 BRA `(.L_x_51) ;  /* 0xfffffffc00482947 */ /* 0x001fea000383ffff */
.L_x_47:
[----:B------:R-:W-:Y:S05]  /*df40*/  BSYNC B1 ;  /* 0x0000000000017941 */ /* 0x000fea0003800000 */
.L_x_46:
[----:B------:R-:W-:Y:S01]  /*df50*/  LOP3.LUT P2, RZ, R15, 0xff, RZ, 0xc0, !PT ;  /* 0x000000ff0fff7812 */ /* 0x000fe2000784c0ff */
[----:B------:R-:W-:Y:S01]  /*df60*/  IMAD.IADD R12, R17, 0x1, R12 ;  /* 0x00000001110c7824 */ /* 0x000fe200078e020c */
[----:B------:R-:W-:Y:S01]  /*df70*/  IADD3 R3, P4, R3, UR20, RZ ;  /* 0x0000001403037c10 */ /* 0x000fe2000ff9e0ff */
[----:B------:R-:W-:Y:S01]  /*df80*/  ULDC.64 UR4, c[0x0][0x650] ;  /* 0x0001940000047ab9 */ /* 0x000fe20000000a00 */
[----:B------:R-:W-:Y:S01]  /*df90*/  BSSY B1, `(.L_x_52) ;  /* 0x000006e000017945 */ /* 0x000fe20003800000 */
[----:B------:R-:W-:Y:S01]  /*dfa0*/  IMAD.MOV.U32 R9, RZ, RZ, -0x1 ;  /* 0xffffffffff097424 */ /* 0x000fe200078e00ff */
[----:B------:R-:W-:Y:S01]  /*dfb0*/  SHF.R.U32.HI R4, RZ, 0x4, R12 ;  /* 0x00000004ff047819 */ /* 0x000fe2000001160c */
[----:B------:R-:W-:Y:S01]  /*dfc0*/  IMAD.MOV.U32 R16, RZ, RZ, -0x1 ;  /* 0xffffffffff107424 */ /* 0x000fe200078e00ff */
[----:B------:R-:W-:Y:S02]  /*dfd0*/  ISETP.GT.U32.AND P1, PT, R12, 0xf, PT ;  /* 0x0000000f0c00780c */ /* 0x000fe40003f24070 */
[----:B------:R-:W-:-:S02]  /*dfe0*/  LOP3.LUT R4, R4, 0x1, RZ, 0xc0, !PT ;  /* 0x0000000104047812 */ /* 0x000fc400078ec0ff */
[----:B------:R-:W-:Y:S01]  /*dff0*/  ISETP.LT.U32.AND P1, PT, R17, 0x10, P1 ;  /* 0x000000101100780c */ /* 0x000fe20000f21070 */
[----:B------:R-:W0:Y:S01]  /*e000*/  @P2 S2R R7, SR_CgaCtaId ;  /* 0x0000000000072919 */ /* 0x000e220000008800 */
[----:B------:R-:W-:Y:S02]  /*e010*/  @P2 MOV R6, 0x400 ;  /* 0x0000040000062802 */ /* 0x000fe40000000f00 */
[----:B------:R-:W-:Y:S02]  /*e020*/  IADD3.X R2, R2, UR13, RZ, P4, !PT ;  /* 0x0000000d02027c10 */ /* 0x000fe4000a7fe4ff */
[----:B------:R-:W-:Y:S02]  /*e030*/  ISETP.GE.U32.AND P4, PT, R3, UR4, PT ;  /* 0x0000000403007c0c */ /* 0x000fe4000bf86070 */
[----:B------:R-:W-:Y:S02]  /*e040*/  LOP3.LUT R12, R12, 0xf, RZ, 0xc0, !PT ;  /* 0x0000000f0c0c7812 */ /* 0x000fe400078ec0ff */
[----:B------:R-:W-:-:S02]  /*e050*/  PRMT R15, RZ, 0x7610, R15 ;  /* 0x00007610ff0f7816 */ /* 0x000fc4000000000f */
[----:B0-----:R-:W-:Y:S01]  /*e060*/  @P2 LEA R6, R7, R6, 0x18 ;  /* 0x0000000607062211 */ /* 0x001fe200078ec0ff */
[----:B------:R-:W-:-:S03]  /*e070*/  IMAD.MOV.U32 R7, RZ, RZ, -0x1 ;  /* 0xffffffffff077424 */ /* 0x000fc600078e00ff */
[----:B------:R0:W-:Y:S01]  /*e080*/  @P2 SYNCS.ARRIVE.TRANS64.A1T0 RZ, [R6+URZ+0x118], RZ ;  /* 0x000118ff06ff29a7 */ /* 0x0001e2000810003f */
[----:B------:R-:W-:Y:S02]  /*e090*/  ISETP.NE.U32.AND P2, PT, R4, 0x1, PT ;  /* 0x000000010400780c */ /* 0x000fe40003f45070 */
[----:B------:R-:W-:Y:S02]  /*e0a0*/  SEL R4, RZ, 0x1, !P1 ;  /* 0x00000001ff047807 */ /* 0x000fe40004800000 */
[----:B------:R-:W-:Y:S02]  /*e0b0*/  ISETP.GE.U32.AND.EX P1, PT, R2, UR5, PT, P4 ;  /* 0x0000000502007c0c */ /* 0x000fe4000bf26140 */
[----:B------:R-:W-:-:S04]  /*e0c0*/  ISETP.GT.U32.AND P2, PT, R17, 0xf, !P2 ;  /* 0x0000000f1100780c */ /* 0x000fc80005744070 */
[----:B0-----:R-:W-:-:S04]  /*e0d0*/  SEL R6, RZ, 0x1, !P2 ;  /* 0x00000001ff067807 */ /* 0x001fc80005000000 */
[--C-:B------:R-:W-:Y:S02]  /*e0e0*/  LOP3.LUT R13, R6, R13, R4.reuse, 0x96, !PT ;  /* 0x0000000d060d7212 */ /* 0x100fe400078e9604 */
[----:B------:R-:W-:Y:S01]  /*e0f0*/  PRMT R4, RZ, 0x7610, R4 ;  /* 0x00007610ff047816 */ /* 0x000fe20000000004 */
[----:B------:R-:W-:Y:S06]  /*e100*/  @P1 BRA `(.L_x_53) ;  /* 0x0000000400581947 */ /* 0x000fec0003800000 */
[----:B------:R-:W-:Y:S01]  /*e110*/  ULDC.64 UR4, c[0x0][0x628] ;  /* 0x00018a0000047ab9 */ /* 0x000fe20000000a00 */
[----:B------:R-:W0:Y:S01]  /*e120*/  S2R R16, SR_CTAID.X ;  /* 0x0000000000107919 */ /* 0x000e220000002500 */
[----:B------:R-:W-:Y:S01]  /*e130*/  ISETP.NE.U32.AND P1, PT, RZ, UR4, PT ;  /* 0x00000004ff007c0c */ /* 0x000fe2000bf25070 */
[----:B------:R-:W-:Y:S01]  /*e140*/  ULDC UR7, c[0x0][0x630] ;  /* 0x00018c0000077ab9 */ /* 0x000fe20000000800 */
[----:B------:R-:W-:Y:S01]  /*e150*/  IMAD.MOV.U32 R6, RZ, RZ, R3 ;  /* 0x000000ffff067224 */ /* 0x000fe200078e0003 */
[----:B------:R-:W1:Y:S01]  /*e160*/  S2R R4, SR_CTAID.Y ;  /* 0x0000000000047919 */ /* 0x000e620000002600 */
[----:B------:R-:W-:Y:S01]  /*e170*/  ISETP.NE.AND.EX P1, PT, RZ, UR5, PT, P1 ;  /* 0x00000005ff007c0c */ /* 0x000fe2000bf25310 */
[----:B------:R-:W-:-:S12]  /*e180*/  IMAD.MOV.U32 R7, RZ, RZ, R2 ;  /* 0x000000ffff077224 */ /* 0x000fd800078e0002 */
[----:B------:R-:W-:Y:S05]  /*e190*/  @!P1 BRA `(.L_x_54) ;  /* 0x0000000000289947 */ /* 0x000fea0003800000 */
[----:B------:R-:W-:Y:S02]  /*e1a0*/  ULDC UR6, c[0x0][0x634] ;  /* 0x00018d0000067ab9 */ /* 0x000fe40000000800 */
[----:B------:R-:W-:-:S05]  /*e1b0*/  IADD3 R11, P1, R3, UR6, RZ ;  /* 0x00000006030b7c10 */ /* 0x000fca000ff3e0ff */
[----:B------:R-:W-:-:S04]  /*e1c0*/  IMAD.X R19, RZ, RZ, R2, P1 ;  /* 0x000000ffff137224 */ /* 0x000fc800008e0602 */
[----:B------:R-:W-:-:S04]  /*e1d0*/  IMAD.WIDE.U32 R8, R19, UR4, RZ ;  /* 0x0000000413087c25 */ /* 0x000fc8000f8e00ff */
[----:B------:R-:W-:-:S04]  /*e1e0*/  IMAD.WIDE.U32 R8, P1, R11, UR5, R8 ;  /* 0x000000050b087c25 */ /* 0x000fc8000f820008 */
[----:B------:R-:W-:-:S04]  /*e1f0*/  IMAD.WIDE.U32 R10, R11, UR4, RZ ;  /* 0x000000040b0a7c25 */ /* 0x000fc8000f8e00ff */
[----:B------:R-:W-:Y:S01]  /*e200*/  IMAD.X R7, RZ, RZ, RZ, P1 ;  /* 0x000000ffff077224 */ /* 0x000fe200008e06ff */
[----:B------:R-:W-:Y:S01]  /*e210*/  IADD3 RZ, P1, R11, R8, RZ ;  /* 0x000000080bff7210 */ /* 0x000fe20007f3e0ff */
[----:B------:R-:W-:-:S04]  /*e220*/  IMAD.MOV.U32 R6, RZ, RZ, R9 ;  /* 0x000000ffff067224 */ /* 0x000fc800078e0009 */
[----:B------:R-:W-:-:S08]  /*e230*/  IMAD.WIDE.U32.X R6, R19, UR5, R6, P1 ;  /* 0x0000000513067c25 */ /* 0x000fd000088e0406 */
.L_x_54:
[--C-:B------:R-:W-:Y:S01]  /*e240*/  SHF.R.U64 R10, R6, UR7, R7.reuse ;  /* 0x00000007060a7c19 */ /* 0x100fe20008001207 */
[----:B------:R-:W-:Y:S01]  /*e250*/  ULDC.64 UR4, c[0x0][0x620] ;  /* 0x0001880000047ab9 */ /* 0x000fe20000000a00 */
[----:B------:R-:W-:Y:S01]  /*e260*/  SHF.R.U32.HI R6, RZ, UR7, R7 ;  /* 0x00000007ff067c19 */ /* 0x000fe20008011607 */
[----:B------:R-:W-:Y:S01]  /*e270*/  IMAD.MOV.U32 R7, RZ, RZ, R2 ;  /* 0x000000ffff077224 */ /* 0x000fe200078e0002 */
[----:B------:R-:W-:Y:S01]  /*e280*/  IADD3 R9, P1, RZ, -R10, RZ ;  /* 0x8000000aff097210 */ /* 0x000fe20007f3e0ff */
[----:B------:R-:W2:Y:S01]  /*e290*/  LDC R25, c[0x0][0x144] ;  /* 0x00005100ff197b82 */ /* 0x000ea20000000800 */
[----:B0-----:R-:W-:Y:S01]  /*e2a0*/  I2FP.F32.U32 R11, R16 ;  /* 0x00000010000b7245 */ /* 0x001fe20000201000 */
[----:B------:R-:W-:Y:S01]  /*e2b0*/  ULDC.64 UR8, c[0x0][0x640] ;  /* 0x0001900000087ab9 */ /* 0x000fe20000000a00 */
[----:B------:R-:W-:Y:S01]  /*e2c0*/  ULDC UR6, c[0x0][0x608] ;  /* 0x0001820000067ab9 */ /* 0x000fe20000000800 */
[----:B------:R-:W-:Y:S01]  /*e2d0*/  IMAD.X R6, RZ, RZ, ~R6, P1 ;  /* 0x000000ffff067224 */ /* 0x000fe200008e0e06 */
[----:B------:R-:W-:-:S03]  /*e2e0*/  ISETP.NE.U32.AND P1, PT, RZ, UR8, PT ;  /* 0x00000008ff007c0c */ /* 0x000fc6000bf25070 */
[----:B------:R-:W-:Y:S01]  /*e2f0*/  IMAD R8, R6, UR4, RZ ;  /* 0x0000000406087c24 */ /* 0x000fe2000f8e02ff */
[----:B------:R-:W0:Y:S01]  /*e300*/  LDC R21, c[0x0][0x148] ;  /* 0x00005200ff157b82 */ /* 0x000e220000000800 */
[----:B------:R-:W-:Y:S01]  /*e310*/  IMAD.MOV.U32 R6, RZ, RZ, R3 ;  /* 0x000000ffff067224 */ /* 0x000fe200078e0003 */
[----:B------:R-:W-:-:S03]  /*e320*/  ISETP.NE.AND.EX P1, PT, RZ, UR9, PT, P1 ;  /* 0x00000009ff007c0c */ /* 0x000fc6000bf25310 */
[----:B------:R-:W-:Y:S01]  /*e330*/  IMAD.WIDE.U32 R6, R9, UR4, R6 ;  /* 0x0000000409067c25 */ /* 0x000fe2000f8e0006 */
[----:B------:R-:W-:-:S03]  /*e340*/  ULDC UR4, c[0x0][0x150] ;  /* 0x0000540000047ab9 */ /* 0x000fc60000000800 */
[----:B------:R-:W-:Y:S02]  /*e350*/  IMAD R9, R9, UR5, R8 ;  /* 0x0000000509097c24 */ /* 0x000fe4000f8e0208 */
[----:B------:R-:W-:Y:S01]  /*e360*/  FMUL R8, R11, UR4 ;  /* 0x000000040b087c20 */ /* 0x000fe20008400000 */
[----:B------:R-:W-:Y:S01]  /*e370*/  ULDC UR4, c[0x0][0x618] ;  /* 0x0001860000047ab9 */ /* 0x000fe20000000800 */
[----:B------:R-:W-:Y:S01]  /*e380*/  ULDC UR5, c[0x0][0x154] ;  /* 0x0000550000057ab9 */ /* 0x000fe20000000800 */
[----:B------:R-:W-:-:S03]  /*e390*/  IMAD.IADD R7, R7, 0x1, R9 ;  /* 0x0000000107077824 */ /* 0x000fc600078e0209 */
[----:B------:R-:W3:Y:S02]  /*e3a0*/  F2I.U32.TRUNC.NTZ R8, R8 ;  /* 0x0000000800087305 */ /* 0x000ee4000020f000 */
[----:B------:R-:W-:Y:S02]  /*e3b0*/  SHF.R.U64 R11, R6, UR4, R7 ;  /* 0x00000004060b7c19 */ /* 0x000fe40008001207 */
[----:B-1----:R-:W-:-:S05]  /*e3c0*/  I2FP.F32.U32 R6, R4 ;  /* 0x0000000400067245 */ /* 0x002fca0000201000 */
[----:B------:R-:W-:Y:S01]  /*e3d0*/  FMUL R22, R6, UR5 ;  /* 0x0000000506167c20 */ /* 0x000fe20008400000 */
[----:B------:R-:W-:Y:S01]  /*e3e0*/  SHF.R.U32.HI R6, RZ, UR4, R7 ;  /* 0x00000004ff067c19 */ /* 0x000fe20008011607 */
[----:B------:R-:W-:-:S03]  /*e3f0*/  ULDC UR4, c[0x0][0x658] ;  /* 0x0001960000047ab9 */ /* 0x000fc60000000800 */
[--C-:B------:R-:W-:Y:S01]  /*e400*/  SHF.R.U64 R20, R11, UR6, R6.reuse ;  /* 0x000000060b147c19 */ /* 0x100fe20008001206 */
[----:B------:R-:W1:Y:S01]  /*e410*/  F2I.U32.TRUNC.NTZ R22, R22 ;  /* 0x0000001600167305 */ /* 0x000e62000020f000 */
[----:B------:R-:W-:Y:S01]  /*e420*/  SHF.R.U32.HI R7, RZ, UR6, R6 ;  /* 0x00000006ff077c19 */ /* 0x000fe20008011606 */
[----:B---3--:R-:W-:-:S03]  /*e430*/  IMAD.MOV R8, RZ, RZ, -R8 ;  /* 0x000000ffff087224 */ /* 0x008fc600078e0a08 */
[--C-:B------:R-:W-:Y:S01]  /*e440*/  SHF.R.U64 R19, R20, UR4, R7.reuse ;  /* 0x0000000414137c19 */ /* 0x100fe20008001207 */
[----:B--2---:R-:W-:Y:S01]  /*e450*/  IMAD R16, R25, R8, R16 ;  /* 0x0000000819107224 */ /* 0x004fe200078e0210 */
[----:B------:R-:W-:-:S03]  /*e460*/  SHF.R.U32.HI R23, RZ, UR4, R7 ;  /* 0x00000004ff177c19 */ /* 0x000fc60008011607 */
[----:B------:R-:W-:Y:S02]  /*e470*/  IMAD.MOV.U32 R6, RZ, RZ, R19 ;  /* 0x000000ffff067224 */ /* 0x000fe400078e0013 */
[----:B------:R-:W-:Y:S01]  /*e480*/  IMAD.MOV.U32 R7, RZ, RZ, R23 ;  /* 0x000000ffff077224 */ /* 0x000fe200078e0017 */
[----:B------:R-:W-:Y:S06]  /*e490*/  @!P1 BRA `(.L_x_55) ;  /* 0x0000000000289947 */ /* 0x000fec0003800000 */
[----:B------:R-:W-:Y:S02]  /*e4a0*/  ULDC UR4, c[0x0][0x64c] ;  /* 0x0001930000047ab9 */ /* 0x000fe40000000800 */
[----:B------:R-:W-:-:S05]  /*e4b0*/  IADD3 R7, P1, R19, UR4, RZ ;  /* 0x0000000413077c10 */ /* 0x000fca000ff3e0ff */
[----:B------:R-:W-:-:S04]  /*e4c0*/  IMAD.X R23, RZ, RZ, R23, P1 ;  /* 0x000000ffff177224 */ /* 0x000fc800008e0617 */
[----:B------:R-:W-:-:S04]  /*e4d0*/  IMAD.WIDE.U32 R8, R23, UR8, RZ ;  /* 0x0000000817087c25 */ /* 0x000fc8000f8e00ff */
[----:B------:R-:W-:-:S04]  /*e4e0*/  IMAD.WIDE.U32 R8, P1, R7, UR9, R8 ;  /* 0x0000000907087c25 */ /* 0x000fc8000f820008 */
[----:B------:R-:W-:-:S04]  /*e4f0*/  IMAD.WIDE.U32 R6, R7, UR8, RZ ;  /* 0x0000000807067c25 */ /* 0x000fc8000f8e00ff */
[----:B------:R-:W-:Y:S01]  /*e500*/  IMAD.MOV.U32 R6, RZ, RZ, R9 ;  /* 0x000000ffff067224 */ /* 0x000fe200078e0009 */
[----:B------:R-:W-:Y:S01]  /*e510*/  IADD3 RZ, P2, R7, R8, RZ ;  /* 0x0000000807ff7210 */ /* 0x000fe20007f5e0ff */
[----:B------:R-:W-:-:S04]  /*e520*/  IMAD.X R7, RZ, RZ, RZ, P1 ;  /* 0x000000ffff077224 */ /* 0x000fc800008e06ff */
[----:B------:R-:W-:-:S08]  /*e530*/  IMAD.WIDE.U32.X R6, R23, UR9, R6, P2 ;  /* 0x0000000917067c25 */ /* 0x000fd000090e0406 */
.L_x_55:
[----:B------:R-:W-:Y:S01]  /*e540*/  ISETP.NE.AND P1, PT, R0, 0x1, PT ;  /* 0x000000010000780c */ /* 0x000fe20003f25270 */
[----:B------:R-:W-:Y:S01]  /*e550*/  ULDC UR4, c[0x0][0x648] ;  /* 0x0001920000047ab9 */ /* 0x000fe20000000800 */
[----:B-1----:R-:W-:Y:S01]  /*e560*/  IMAD.MOV R22, RZ, RZ, -R22 ;  /* 0x000000ffff167224 */ /* 0x002fe200078e0a16 */
[----:B------:R-:W-:Y:S01]  /*e570*/  SHF.R.U64 R7, R6, UR4, R7 ;  /* 0x0000000406077c19 */ /* 0x000fe20008001207 */
[----:B------:R-:W-:Y:S01]  /*e580*/  ULDC UR4, c[0x0][0x638] ;  /* 0x00018e0000047ab9 */ /* 0x000fe20000000800 */
[----:B------:R-:W-:Y:S01]  /*e590*/  LOP3.LUT R20, R20, UR17, RZ, 0xc0, !PT ;  /* 0x0000001114147c12 */ /* 0x000fe2000f8ec0ff */
[----:B------:R-:W-:Y:S01]  /*e5a0*/  ULDC UR5, c[0x0][0x610] ;  /* 0x0001840000057ab9 */ /* 0x000fe20000000800 */
[----:B------:R-:W-:-:S03]  /*e5b0*/  LOP3.LUT R6, R11, UR16, RZ, 0xc0, !PT ;  /* 0x000000100b067c12 */ /* 0x000fc6000f8ec0ff */
[----:B------:R-:W-:-:S03]  /*e5c0*/  IMAD R9, R7, UR18, R20 ;  /* 0x0000001207097c24 */ /* 0x000fc6000f8e0214 */
[----:B0-----:R-:W-:Y:S02]  /*e5d0*/  @P1 IMAD R16, R21, R22, R4 ;  /* 0x0000001615101224 */ /* 0x001fe400078e0204 */
[----:B------:R-:W-:Y:S02]  /*e5e0*/  IMAD.MOV R4, RZ, RZ, -R7 ;  /* 0x000000ffff047224 */ /* 0x000fe400078e0a07 */
[----:B------:R-:W-:Y:S02]  /*e5f0*/  IMAD R9, R9, UR5, R16 ;  /* 0x0000000509097c24 */ /* 0x000fe4000f8e0210 */
[----:B------:R-:W-:Y:S01]  /*e600*/  IMAD R19, R4, UR4, R19 ;  /* 0x0000000404137c24 */ /* 0x000fe2000f8e0213 */
[----:B------:R-:W-:Y:S01]  /*e610*/  ULDC UR4, c[0x0][0x600] ;  /* 0x0001800000047ab9 */ /* 0x000fe20000000800 */
[----:B------:R-:W-:Y:S02]  /*e620*/  IMAD.MOV.U32 R4, RZ, RZ, 0x1 ;  /* 0x00000001ff047424 */ /* 0x000fe400078e00ff */
[----:B------:R-:W-:-:S02]  /*e630*/  IMAD R6, R19, UR4, R6 ;  /* 0x0000000413067c24 */ /* 0x000fc4000f8e0206 */
[----:B------:R-:W-:-:S03]  /*e640*/  IMAD.MOV.U32 R7, RZ, RZ, R10 ;  /* 0x000000ffff077224 */ /* 0x000fc600078e000a */
[----:B------:R-:W-:Y:S02]  /*e650*/  SEL R16, R6, R9, !P1 ;  /* 0x0000000906107207 */ /* 0x000fe40004800000 */
[----:B------:R-:W-:-:S07]  /*e660*/  SEL R9, R9, R6, !P1 ;  /* 0x0000000609097207 */ /* 0x000fce0004800000 */
.L_x_53:
[----:B------:R-:W-:Y:S05]  /*e670*/  BSYNC B1 ;  /* 0x0000000000017941 */ /* 0x000fea0003800000 */
.L_x_52:
[----:B------:R-:W-:-:S13]  /*e680*/  LOP3.LUT P1, RZ, R4, 0xff, RZ, 0xc0, !PT ;  /* 0x000000ff04ff7812 */ /* 0x000fda000782c0ff */
[----:B------:R-:W-:Y:S05]  /*e690*/  @P1 BRA `(.L_x_56) ;  /* 0xfffffff4003c1947 */ /* 0x000fea000383ffff */
[----:B------:R-:W-:Y:S05]  /*e6a0*/  BSYNC B0 ;  /* 0x0000000000007941 */ /* 0x000fea0003800000 */
.L_x_44:
[----:B------:R-:W-:-:S03]  /*e6b0*/  UMOV UR4, 0xffffffff ;  /* 0xffffffff00047882 */ /* 0x000fc60000000000 */
[----:B------:R-:W-:Y:S05]  /*e6c0*/  BRA.DIV UR4, `(.L_x_57) ;  /* 0x0000000a04cc7947 */ /* 0x000fea000b800000 */
[----:B------:R-:W-:-:S13]  /*e6d0*/  ELECT P0, URZ, PT ;  /* 0x00000000003f782f */ /* 0x000fda0003800000 */
.L_x_83:
[----:B------:R-:W-:Y:S04]  /*e6e0*/  BSSY B0, `(.L_x_58) ;  /* 0x0000097000007945 */ /* 0x000fe80003800000 */
[----:B------:R-:W-:Y:S05]  /*e6f0*/  @!P0 BRA `(.L_x_59) ;  /* 0x0000000800548947 */ /* 0x000fea0003800000 */
[----:B------:R-:W-:-:S04]  /*e700*/  LOP3.LUT R5, R5, 0x2, RZ, 0xfc, !PT ;  /* 0x0000000205057812 */ /* 0x000fc800078efcff */
[----:B------:R-:W-:-:S13]  /*e710*/  ISETP.NE.AND P0, PT, R5, 0x3, PT ;  /* 0x000000030500780c */ /* 0x000fda0003f05270 */
[----:B------:R-:W-:Y:S05]  /*e720*/  @!P0 BRA `(.L_x_60) ;  /* 0x0000000000048947 */ /* 0x000fea0003800000 */
[----:B------:R-:W-:Y:S01]  /*e730*/  BPT.TRAP 0x1 ;  /* 0x000000040000795c */ /* 0x000fe20000300000 */
.L_x_60:
[----:B------:R-:W0:Y:S01]  /*e740*/  S2R R3, SR_CgaCtaId ;  /* 0x0000000000037919 */ /* 0x000e220000008800 */
[----:B------:R-:W-:Y:S02]  /*e750*/  MOV R0, 0x400 ;  /* 0x0000040000007802 */ /* 0x000fe40000000f00 */
[----:B------:R-:W-:Y:S02]  /*e760*/  SHF.L.U32 R2, R13, 0x1f, RZ ;  /* 0x0000001f0d027819 */ /* 0x000fe400000006ff */
[----:B0-----:R-:W-:-:S05]  /*e770*/  LEA R3, R3, R0, 0x18 ;  /* 0x0000000003037211 */ /* 0x001fca00078ec0ff */
[----:B------:R-:W-:-:S04]  /*e780*/  VIADD R3, R3, 0x80 ;  /* 0x0000008003037836 */ /* 0x000fc80000000000 */
[C---:B------:R-:W-:Y:S02]  /*e790*/  IMAD R5, R12.reuse, 0x8, R3 ;  /* 0x000000080c057824 */ /* 0x040fe400078e0203 */
[----:B------:R-:W-:Y:S02]  /*e7a0*/  VIADD R12, R12, 0x1 ;  /* 0x000000010c0c7836 */ /* 0x000fe40000000000 */
[----:B------:R-:W0:Y:S03]  /*e7b0*/  SYNCS.PHASECHK.TRANS64.TRYWAIT P0, [R5+URZ], R2 ;  /* 0x00000002050075a7 */ /* 0x000e26000800017f */
[----:B------:R-:W-:-:S04]  /*e7c0*/  ISETP.NE.AND P1, PT, R12, 0x10, PT ;  /* 0x000000100c00780c */ /* 0x000fc80003f25270 */
[----:B------:R-:W-:Y:S02]  /*e7d0*/  SEL R0, RZ, 0x1, P1 ;  /* 0x00000001ff007807 */ /* 0x000fe40000800000 */
[----:B------:R-:W-:Y:S02]  /*e7e0*/  SEL R12, R12, RZ, P1 ;  /* 0x000000ff0c0c7207 */ /* 0x000fe40000800000 */
[----:B------:R-:W-:-:S03]  /*e7f0*/  LOP3.LUT R13, R13, R0, RZ, 0x3c, !PT ;  /* 0x000000000d0d7212 */ /* 0x000fc600078e3cff */
[----:B------:R-:W-:Y:S01]  /*e800*/  IMAD R7, R12, 0x8, R3 ;  /* 0x000000080c077824 */ /* 0x000fe200078e0203 */
[----:B------:R-:W-:Y:S01]  /*e810*/  SHF.L.U32 R4, R13, 0x1f, RZ ;  /* 0x0000001f0d047819 */ /* 0x000fe200000006ff */
[----:B0-----:R-:W-:Y:S06]  /*e820*/  @!P0 BRA `(.L_x_61) ;  /* 0x0000000800988947 */ /* 0x001fec0003800000 */
.L_x_84:
[----:B------:R-:W1:Y:S01]  /*e830*/  SYNCS.PHASECHK.TRANS64.TRYWAIT P0, [R7+URZ], R4 ;  /* 0x00000004070075a7 */ /* 0x000e62000800017f */
[----:B------:R-:W-:-:S05]  /*e840*/  VIADD R0, R12, 0x1 ;  /* 0x000000010c007836 */ /* 0x000fca0000000000 */
[----:B------:R-:W-:-:S04]  /*e850*/  ISETP.NE.AND P1, PT, R0, 0x10, PT ;  /* 0x000000100000780c */ /* 0x000fc80003f25270 */
[----:B0-----:R-:W-:Y:S02]  /*e860*/  SEL R2, RZ, 0x1, P1 ;  /* 0x00000001ff027807 */ /* 0x001fe40000800000 */
[----:B------:R-:W-:Y:S02]  /*e870*/  SEL R0, R0, RZ, P1 ;  /* 0x000000ff00007207 */ /* 0x000fe40000800000 */
[----:B------:R-:W-:-:S03]  /*e880*/  LOP3.LUT R13, R13, R2, RZ, 0x3c, !PT ;  /* 0x000000020d0d7212 */ /* 0x000fc600078e3cff */
[----:B------:R-:W-:Y:S01]  /*e890*/  IMAD R6, R0, 0x8, R3 ;  /* 0x0000000800067824 */ /* 0x000fe200078e0203 */
[----:B------:R-:W-:Y:S01]  /*e8a0*/  SHF.L.U32 R5, R13, 0x1f, RZ ;  /* 0x0000001f0d057819 */ /* 0x000fe200000006ff */
[----:B-1----:R-:W-:Y:S06]  /*e8b0*/  @!P0 BRA `(.L_x_62) ;  /* 0x0000000800888947 */ /* 0x002fec0003800000 */
.L_x_85:
[----:B------:R-:W1:Y:S01]  /*e8c0*/  SYNCS.PHASECHK.TRANS64.TRYWAIT P0, [R6+URZ], R5 ;  /* 0x00000005060075a7 */ /* 0x000e62000800017f */
[----:B------:R-:W-:-:S05]  /*e8d0*/  VIADD R0, R0, 0x1 ;  /* 0x0000000100007836 */ /* 0x000fca0000000000 */
[----:B------:R-:W-:-:S04]  /*e8e0*/  ISETP.NE.AND P1, PT, R0, 0x10, PT ;  /* 0x000000100000780c */ /* 0x000fc80003f25270 */
[----:B------:R-:W-:Y:S02]  /*e8f0*/  SEL R2, RZ, 0x1, P1 ;  /* 0x00000001ff027807 */ /* 0x000fe40000800000 */
[----:B------:R-:W-:Y:S02]  /*e900*/  SEL R0, R0, RZ, P1 ;  /* 0x000000ff00007207 */ /* 0x000fe40000800000 */
[----:B------:R-:W-:-:S03]  /*e910*/  LOP3.LUT R13, R13, R2, RZ, 0x3c, !PT ;  /* 0x000000020d0d7212 */ /* 0x000fc600078e3cff */
[----:B0-----:R-:W-:Y:S01]  /*e920*/  IMAD R7, R0, 0x8, R3 ;  /* 0x0000000800077824 */ /* 0x001fe200078e0203 */
[----:B------:R-:W-:Y:S01]  /*e930*/  SHF.L.U32 R4, R13, 0x1f, RZ ;  /* 0x0000001f0d047819 */ /* 0x000fe200000006ff */
[----:B-1----:R-:W-:Y:S06]  /*e940*/  @!P0 BRA `(.L_x_63) ;  /* 0x0000000800788947 */ /* 0x002fec0003800000 */
.L_x_86:
        /* <DEDUP_REMOVED lines=9> */
.L_x_87:
        /* <DEDUP_REMOVED lines=9> */
.L_x_88:
        /* <DEDUP_REMOVED lines=9> */
.L_x_89:
        /* <DEDUP_REMOVED lines=9> */
.L_x_90:
        /* <DEDUP_REMOVED lines=9> */
.L_x_91:
        /* <DEDUP_REMOVED lines=9> */
.L_x_92:
        /* <DEDUP_REMOVED lines=9> */
.L_x_93:
        /* <DEDUP_REMOVED lines=9> */
.L_x_94:
        /* <DEDUP_REMOVED lines=9> */
.L_x_95:
        /* <DEDUP_REMOVED lines=9> */
.L_x_96:
        /* <DEDUP_REMOVED lines=9> */
.L_x_97:
[----:B------:R-:W1:Y:S01]  /*ef80*/  SYNCS.PHASECHK.TRANS64.TRYWAIT P0, [R6+URZ], R5 ;  /* 0x00000005060075a7 */ /* 0x000e62000800017f */
[----:B------:R-:W-:-:S05]  /*ef90*/  VIADD R0, R0, 0x1 ;  /* 0x0000000100007836 */ /* 0x000fca0000000000 */
[----:B------:R-:W-:-:S04]  /*efa0*/  ISETP.NE.AND P1, PT, R0, 0x10, PT ;  /* 0x000000100000780c */ /* 0x000fc80003f25270 */
[----:B------:R-:W-:Y:S02]  /*efb0*/  SEL R2, RZ, 0x1, P1 ;  /* 0x00000001ff027807 */ /* 0x000fe40000800000 */
[----:B------:R-:W-:Y:S02]  /*efc0*/  SEL R0, R0, RZ, P1 ;  /* 0x000000ff00007207 */ /* 0x000fe40000800000 */
[----:B------:R-:W-:Y:S01]  /*efd0*/  LOP3.LUT R2, R13, R2, RZ, 0x3c, !PT ;  /* 0x000000020d027212 */ /* 0x000fe200078e3cff */
[----:B-1----:R-:W-:Y:S06]  /*efe0*/  @!P0 BRA `(.L_x_75) ;  /* 0x0000000400c08947 */ /* 0x002fec0003800000 */
.L_x_98:
[----:B------:R-:W-:Y:S01]  /*eff0*/  IMAD R3, R0, 0x8, R3 ;  /* 0x0000000800037824 */ /* 0x000fe200078e0203 */
[----:B------:R-:W-:-:S07]  /*f000*/  SHF.L.U32 R0, R2, 0x1f, RZ ;  /* 0x0000001f02007819 */ /* 0x000fce00000006ff */
.L_x_76:
[----:B--2---:R2:W3:Y:S02]  /*f010*/  SYNCS.PHASECHK.TRANS64.TRYWAIT P0, [R3+URZ], R0 ;  /* 0x00000000030075a7 */ /* 0x0044e4000800017f */
[----:B---3--:R-:W-:Y:S05]  /*f020*/  @!P0 NANOSLEEP.SYNCS 0x989680 ;  /* 0x009896800000895d */ /* 0x008fea0003900000 */
[----:B------:R-:W3:Y:S02]  /*f030*/  @!P0 SYNCS.PHASECHK.TRANS64 P0, [R3+URZ], R0 ;  /* 0x00000000030085a7 */ /* 0x000ee4000800007f */
[----:B---3--:R-:W-:Y:S05]  /*f040*/  @!P0 BRA `(.L_x_76) ;  /* 0xfffffffc00f08947 */ /* 0x008fea000383ffff */
.L_x_59:
[----:B------:R-:W-:Y:S05]  /*f050*/  BSYNC B0 ;  /* 0x0000000000007941 */ /* 0x000fea0003800000 */
.L_x_58:
[----:B------:R-:W-:Y:S05]  /*f060*/  EXIT ;  /* 0x000000000000794d */ /* 0x000fea0003800000 */
.L_x_18:
[----:B-1----:R-:W-:-:S04]  /*f070*/  IMAD.U32 R20, RZ, RZ, UR7 ;  /* 0x00000007ff147e24 */ /* 0x002fc8000f8e00ff */
[----:B------:R1:W4:Y:S03]  /*f080*/  SYNCS.PHASECHK.TRANS64.TRYWAIT P0, [R20+URZ], R19 ;  /* 0x00000013140075a7 */ /* 0x000326000800017f */
[----:B----4-:R-:W-:Y:S05]  /*f090*/  @!P0 NANOSLEEP.SYNCS 0x989680 ;  /* 0x009896800000895d */ /* 0x010fea0003900000 */
[----:B------:R-:W4:Y:S02]  /*f0a0*/  @!P0 SYNCS.PHASECHK.TRANS64 P0, [R20+URZ], R19 ;  /* 0x00000013140085a7 */ /* 0x000f24000800007f */
[----:B----4-:R-:W-:Y:S05]  /*f0b0*/  @!P0 BRA `(.L_x_18) ;  /* 0xfffffffc00ec8947 */ /* 0x010fea000383ffff */
[----:B------:R-:W-:Y:S05]  /*f0c0*/  BRA `(.L_x_17) ;  /* 0xffffff2800487947 */ /* 0x000fea000383ffff */
.L_x_24:
[----:B-1----:R-:W-:-:S04]  /*f0d0*/  IMAD.U32 R213, RZ, RZ, UR12 ;  /* 0x0000000cffd57e24 */ /* 0x002fc8000f8e00ff */
[----:B------:R1:W4:Y:S03]  /*f0e0*/  SYNCS.PHASECHK.TRANS64.TRYWAIT P0, [R213+URZ], R212 ;  /* 0x000000d4d50075a7 */ /* 0x000326000800017f */
[----:B----4-:R-:W-:Y:S05]  /*f0f0*/  @!P0 NANOSLEEP.SYNCS 0x989680 ;  /* 0x009896800000895d */ /* 0x010fea0003900000 */
[----:B------:R-:W4:Y:S02]  /*f100*/  @!P0 SYNCS.PHASECHK.TRANS64 P0, [R213+URZ], R212 ;  /* 0x000000d4d50085a7 */ /* 0x000f24000800007f */
[----:B----4-:R-:W-:Y:S05]  /*f110*/  @!P0 BRA `(.L_x_24) ;  /* 0xfffffffc00ec8947 */ /* 0x010fea000383ffff */
[----:B------:R-:W-:Y:S05]  /*f120*/  BRA `(.L_x_23) ;  /* 0xffffff3400547947 */ /* 0x000fea000383ffff */
.L_x_45:
[----:B------:R-:W-:Y:S01]  /*f130*/  BSSY B1, `(.L_x_77) ;  /* 0x0000006000017945 */ /* 0x000fe20003800000 */
[----:B------:R-:W-:-:S07]  /*f140*/  IMAD.MOV.U32 R4, RZ, RZ, -0x1 ;  /* 0xffffffffff047424 */ /* 0x000fce00078e00ff */
[----:B------:R-:W-:Y:S05]  /*f150*/  WARPSYNC.COLLECTIVE R4, `(.L_x_78) ;  /* 0x00000000040c7348 */ /* 0x000fea0003c00000 */
[----:B------:R-:W-:Y:S02]  /*f160*/  ELECT P1, UR62, PT ;  /* 0x00000000003e782f */ /* 0x000fe40003820000 */
[----:B------:R-:W-:Y:S01]  /*f170*/  MOV R4, UR62 ;  /* 0x0000003e00047c02 */ /* 0x000fe20008000f00 */
[----:B------:R-:W-:Y:S10]  /*f180*/  ENDCOLLECTIVE ;  /* 0x000000000000791b */ /* 0x000ff40003800000 */
.L_x_78:
[----:B------:R-:W-:Y:S05]  /*f190*/  BSYNC B1 ;  /* 0x0000000000017941 */ /* 0x000fea0003800000 */
.L_x_77:
[----:B------:R-:W-:Y:S05]  /*f1a0*/  BRA `(.L_x_79) ;  /* 0xffffffe800847947 */ /* 0x000fea000383ffff */
.L_x_48:
[----:B-1----:R1:W2:Y:S02]  /*f1b0*/  SYNCS.PHASECHK.TRANS64.TRYWAIT P1, [R20+URZ+0x80], R9 ;  /* 0x00008009140075a7 */ /* 0x0022a4000802017f */
[----:B--2---:R-:W-:Y:S05]  /*f1c0*/  @!P1 NANOSLEEP.SYNCS 0x989680 ;  /* 0x009896800000995d */ /* 0x004fea0003900000 */
[----:B------:R-:W2:Y:S02]  /*f1d0*/  @!P1 SYNCS.PHASECHK.TRANS64 P1, [R20+URZ+0x80], R9 ;  /* 0x00008009140095a7 */ /* 0x000ea4000802007f */
[----:B--2---:R-:W-:Y:S05]  /*f1e0*/  @!P1 BRA `(.L_x_48) ;  /* 0xfffffffc00f09947 */ /* 0x004fea000383ffff */
[----:B------:R-:W-:Y:S05]  /*f1f0*/  BRA `(.L_x_80) ;  /* 0xffffffe800b87947 */ /* 0x000fea000383ffff */
.L_x_57:
[----:B------:R-:W-:Y:S01]  /*f200*/  BSSY B0, `(.L_x_81) ;  /* 0x0000006000007945 */ /* 0x000fe20003800000 */
[----:B------:R-:W-:-:S07]  /*f210*/  IMAD.MOV.U32 R4, RZ, RZ, -0x1 ;  /* 0xffffffffff047424 */ /* 0x000fce00078e00ff */
[----:B------:R-:W-:Y:S05]  /*f220*/  WARPSYNC.COLLECTIVE R4, `(.L_x_82) ;  /* 0x00000000040c7348 */ /* 0x000fea0003c00000 */
[----:B------:R-:W-:Y:S02]  /*f230*/  ELECT P1, UR62, PT ;  /* 0x00000000003e782f */ /* 0x000fe40003820000 */
[----:B------:R-:W-:Y:S01]  /*f240*/  MOV R4, UR62 ;  /* 0x0000003e00047c02 */ /* 0x000fe20008000f00 */
[----:B------:R-:W-:Y:S10]  /*f250*/  ENDCOLLECTIVE ;  /* 0x000000000000791b */ /* 0x000ff40003800000 */
.L_x_82:
[----:B------:R-:W-:Y:S05]  /*f260*/  BSYNC B0 ;  /* 0x0000000000007941 */ /* 0x000fea0003800000 */
.L_x_81:
[----:B------:R-:W-:Y:S01]  /*f270*/  PLOP3.LUT P0, PT, P1, PT, PT, 0x80, 0x0 ;  /* 0x000000000000781c */ /* 0x000fe20000f0f070 */
[----:B------:R-:W-:-:S12]  /*f280*/  BRA `(.L_x_83) ;  /* 0xfffffff400147947 */ /* 0x000fd8000383ffff */
.L_x_61:
[----:B0-----:R0:W1:Y:S02]  /*f290*/  SYNCS.PHASECHK.TRANS64.TRYWAIT P0, [R5+URZ], R2 ;  /* 0x00000002050075a7 */ /* 0x001064000800017f */
[----:B-1----:R-:W-:Y:S05]  /*f2a0*/  @!P0 NANOSLEEP.SYNCS 0x989680 ;  /* 0x009896800000895d */ /* 0x002fea0003900000 */
[----:B------:R-:W1:Y:S02]  /*f2b0*/  @!P0 SYNCS.PHASECHK.TRANS64 P0, [R5+URZ], R2 ;  /* 0x00000002050085a7 */ /* 0x000e64000800007f */
[----:B-1----:R-:W-:Y:S05]  /*f2c0*/  @!P0 BRA `(.L_x_61) ;  /* 0xfffffffc00f08947 */ /* 0x002fea000383ffff */
[----:B------:R-:W-:Y:S05]  /*f2d0*/  BRA `(.L_x_84) ;  /* 0xfffffff400547947 */ /* 0x000fea000383ffff */
.L_x_62:
[----:B0-----:R0:W1:Y:S02]  /*f2e0*/  SYNCS.PHASECHK.TRANS64.TRYWAIT P0, [R7+URZ], R4 ;  /* 0x00000004070075a7 */ /* 0x001064000800017f */
[----:B-1----:R-:W-:Y:S05]  /*f2f0*/  @!P0 NANOSLEEP.SYNCS 0x989680 ;  /* 0x009896800000895d */ /* 0x002fea0003900000 */
[----:B------:R-:W1:Y:S02]  /*f300*/  @!P0 SYNCS.PHASECHK.TRANS64 P0, [R7+URZ], R4 ;  /* 0x00000004070085a7 */ /* 0x000e64000800007f */
[----:B-1----:R-:W-:Y:S05]  /*f310*/  @!P0 BRA `(.L_x_62) ;  /* 0xfffffffc00f08947 */ /* 0x002fea000383ffff */
[----:B------:R-:W-:Y:S05]  /*f320*/  BRA `(.L_x_85) ;  /* 0xfffffff400647947 */ /* 0x000fea000383ffff */
.L_x_63:
[----:B0-----:R0:W1:Y:S02]  /*f330*/  SYNCS.PHASECHK.TRANS64.TRYWAIT P0, [R6+URZ], R5 ;  /* 0x00000005060075a7 */ /* 0x001064000800017f */
[----:B-1----:R-:W-:Y:S05]  /*f340*/  @!P0 NANOSLEEP.SYNCS 0x989680 ;  /* 0x009896800000895d */ /* 0x002fea0003900000 */
[----:B------:R-:W1:Y:S02]  /*f350*/  @!P0 SYNCS.PHASECHK.TRANS64 P0, [R6+URZ], R5 ;  /* 0x00000005060085a7 */ /* 0x000e64000800007f */
[----:B-1----:R-:W-:Y:S05]  /*f360*/  @!P0 BRA `(.L_x_63) ;  /* 0xfffffffc00f08947 */ /* 0x002fea000383ffff */
[----:B------:R-:W-:Y:S05]  /*f370*/  BRA `(.L_x_86) ;  /* 0xfffffff400747947 */ /* 0x000fea000383ffff */
.L_x_64:
[----:B0-----:R0:W1:Y:S02]  /*f380*/  SYNCS.PHASECHK.TRANS64.TRYWAIT P0, [R7+URZ], R4 ;  /* 0x00000004070075a7 */ /* 0x001064000800017f */
[----:B-1----:R-:W-:Y:S05]  /*f390*/  @!P0 NANOSLEEP.SYNCS 0x989680 ;  /* 0x009896800000895d */ /* 0x002fea0003900000 */
[----:B------:R-:W1:Y:S02]  /*f3a0*/  @!P0 SYNCS.PHASECHK.TRANS64 P0, [R7+URZ], R4 ;  /* 0x00000004070085a7 */ /* 0x000e64000800007f */
[----:B-1----:R-:W-:Y:S05]  /*f3b0*/  @!P0 BRA `(.L_x_64) ;  /* 0xfffffffc00f08947 */ /* 0x002fea000383ffff */
[----:B------:R-:W-:Y:S05]  /*f3c0*/  BRA `(.L_x_87) ;  /* 0xfffffff400847947 */ /* 0x000fea000383ffff */
.L_x_65:
[----:B0-----:R0:W1:Y:S02]  /*f3d0*/  SYNCS.PHASECHK.TRANS64.TRYWAIT P0, [R6+URZ], R5 ;  /* 0x00000005060075a7 */ /* 0x001064000800017f */
[----:B-1----:R-:W-:Y:S05]  /*f3e0*/  @!P0 NANOSLEEP.SYNCS 0x989680 ;  /* 0x009896800000895d */ /* 0x002fea0003900000 */
[----:B------:R-:W1:Y:S02]  /*f3f0*/  @!P0 SYNCS.PHASECHK.TRANS64 P0, [R6+URZ], R5 ;  /* 0x00000005060085a7 */ /* 0x000e64000800007f */
[----:B-1----:R-:W-:Y:S05]  /*f400*/  @!P0 BRA `(.L_x_65) ;  /* 0xfffffffc00f08947 */ /* 0x002fea000383ffff */
[----:B------:R-:W-:Y:S05]  /*f410*/  BRA `(.L_x_88) ;  /* 0xfffffff400947947 */ /* 0x000fea000383ffff */
.L_x_66:
[----:B0-----:R0:W1:Y:S02]  /*f420*/  SYNCS.PHASECHK.TRANS64.TRYWAIT P0, [R7+URZ], R4 ;  /* 0x00000004070075a7 */ /* 0x001064000800017f */
[----:B-1----:R-:W-:Y:S05]  /*f430*/  @!P0 NANOSLEEP.SYNCS 0x989680 ;  /* 0x009896800000895d */ /* 0x002fea0003900000 */
[----:B------:R-:W1:Y:S02]  /*f440*/  @!P0 SYNCS.PHASECHK.TRANS64 P0, [R7+URZ], R4 ;  /* 0x00000004070085a7 */ /* 0x000e64000800007f */
[----:B-1----:R-:W-:Y:S05]  /*f450*/  @!P0 BRA `(.L_x_66) ;  /* 0xfffffffc00f08947 */ /* 0x002fea000383ffff */
[----:B------:R-:W-:Y:S05]  /*f460*/  BRA `(.L_x_89) ;  /* 0xfffffff400a47947 */ /* 0x000fea000383ffff */
.L_x_67:
[----:B0-----:R0:W1:Y:S02]  /*f470*/  SYNCS.PHASECHK.TRANS64.TRYWAIT P0, [R6+URZ], R5 ;  /* 0x00000005060075a7 */ /* 0x001064000800017f */
[----:B-1----:R-:W-:Y:S05]  /*f480*/  @!P0 NANOSLEEP.SYNCS 0x989680 ;  /* 0x009896800000895d */ /* 0x002fea0003900000 */
[----:B------:R-:W1:Y:S02]  /*f490*/  @!P0 SYNCS.PHASECHK.TRANS64 P0, [R6+URZ], R5 ;  /* 0x00000005060085a7 */ /* 0x000e64000800007f */
[----:B-1----:R-:W-:Y:S05]  /*f4a0*/  @!P0 BRA `(.L_x_67) ;  /* 0xfffffffc00f08947 */ /* 0x002fea000383ffff */
[----:B------:R-:W-:Y:S05]  /*f4b0*/  BRA `(.L_x_90) ;  /* 0xfffffff400b47947 */ /* 0x000fea000383ffff */
.L_x_68:
[----:B0-----:R0:W1:Y:S02]  /*f4c0*/  SYNCS.PHASECHK.TRANS64.TRYWAIT P0, [R7+URZ], R4 ;  /* 0x00000004070075a7 */ /* 0x001064000800017f */
[----:B-1----:R-:W-:Y:S05]  /*f4d0*/  @!P0 NANOSLEEP.SYNCS 0x989680 ;  /* 0x009896800000895d */ /* 0x002fea0003900000 */
[----:B------:R-:W1:Y:S02]  /*f4e0*/  @!P0 SYNCS.PHASECHK.TRANS64 P0, [R7+URZ], R4 ;  /* 0x00000004070085a7 */ /* 0x000e64000800007f */
[----:B-1----:R-:W-:Y:S05]  /*f4f0*/  @!P0 BRA `(.L_x_68) ;  /* 0xfffffffc00f08947 */ /* 0x002fea000383ffff */
[----:B------:R-:W-:Y:S05]  /*f500*/  BRA `(.L_x_91) ;  /* 0xfffffff400c47947 */ /* 0x000fea000383ffff */
.L_x_69:
[----:B0-----:R0:W1:Y:S02]  /*f510*/  SYNCS.PHASECHK.TRANS64.TRYWAIT P0, [R6+URZ], R5 ;  /* 0x00000005060075a7 */ /* 0x001064000800017f */
[----:B-1----:R-:W-:Y:S05]  /*f520*/  @!P0 NANOSLEEP.SYNCS 0x989680 ;  /* 0x009896800000895d */ /* 0x002fea0003900000 */
[----:B------:R-:W1:Y:S02]  /*f530*/  @!P0 SYNCS.PHASECHK.TRANS64 P0, [R6+URZ], R5 ;  /* 0x00000005060085a7 */ /* 0x000e64000800007f */
[----:B-1----:R-:W-:Y:S05]  /*f540*/  @!P0 BRA `(.L_x_69) ;  /* 0xfffffffc00f08947 */ /* 0x002fea000383ffff */
[----:B------:R-:W-:Y:S05]  /*f550*/  BRA `(.L_x_92) ;  /* 0xfffffff400d47947 */ /* 0x000fea000383ffff */
.L_x_70:
[----:B0-----:R0:W1:Y:S02]  /*f560*/  SYNCS.PHASECHK.TRANS64.TRYWAIT P0, [R7+URZ], R4 ;  /* 0x00000004070075a7 */ /* 0x001064000800017f */
[----:B-1----:R-:W-:Y:S05]  /*f570*/  @!P0 NANOSLEEP.SYNCS 0x989680 ;  /* 0x009896800000895d */ /* 0x002fea0003900000 */
[----:B------:R-:W1:Y:S02]  /*f580*/  @!P0 SYNCS.PHASECHK.TRANS64 P0, [R7+URZ], R4 ;  /* 0x00000004070085a7 */ /* 0x000e64000800007f */
[----:B-1----:R-:W-:Y:S05]  /*f590*/  @!P0 BRA `(.L_x_70) ;  /* 0xfffffffc00f08947 */ /* 0x002fea000383ffff */
[----:B------:R-:W-:Y:S05]  /*f5a0*/  BRA `(.L_x_93) ;  /* 0xfffffff400e47947 */ /* 0x000fea000383ffff */
.L_x_71:
[----:B0-----:R0:W1:Y:S02]  /*f5b0*/  SYNCS.PHASECHK.TRANS64.TRYWAIT P0, [R6+URZ], R5 ;  /* 0x00000005060075a7 */ /* 0x001064000800017f */
[----:B-1----:R-:W-:Y:S05]  /*f5c0*/  @!P0 NANOSLEEP.SYNCS 0x989680 ;  /* 0x009896800000895d */ /* 0x002fea0003900000 */
[----:B------:R-:W1:Y:S02]  /*f5d0*/  @!P0 SYNCS.PHASECHK.TRANS64 P0, [R6+URZ], R5 ;  /* 0x00000005060085a7 */ /* 0x000e64000800007f */
[----:B-1----:R-:W-:Y:S05]  /*f5e0*/  @!P0 BRA `(.L_x_71) ;  /* 0xfffffffc00f08947 */ /* 0x002fea000383ffff */
[----:B------:R-:W-:Y:S05]  /*f5f0*/  BRA `(.L_x_94) ;  /* 0xfffffff400f47947 */ /* 0x000fea000383ffff */
.L_x_72:
[----:B0-----:R0:W1:Y:S02]  /*f600*/  SYNCS.PHASECHK.TRANS64.TRYWAIT P0, [R7+URZ], R4 ;  /* 0x00000004070075a7 */ /* 0x001064000800017f */
[----:B-1----:R-:W-:Y:S05]  /*f610*/  @!P0 NANOSLEEP.SYNCS 0x989680 ;  /* 0x009896800000895d */ /* 0x002fea0003900000 */
[----:B------:R-:W1:Y:S02]  /*f620*/  @!P0 SYNCS.PHASECHK.TRANS64 P0, [R7+URZ], R4 ;  /* 0x00000004070085a7 */ /* 0x000e64000800007f */
[----:B-1----:R-:W-:Y:S05]  /*f630*/  @!P0 BRA `(.L_x_72) ;  /* 0xfffffffc00f08947 */ /* 0x002fea000383ffff */
[----:B------:R-:W-:Y:S05]  /*f640*/  BRA `(.L_x_95) ;  /* 0xfffffff800047947 */ /* 0x000fea000383ffff */
.L_x_73:
[----:B0-----:R0:W1:Y:S02]  /*f650*/  SYNCS.PHASECHK.TRANS64.TRYWAIT P0, [R6+URZ], R5 ;  /* 0x00000005060075a7 */ /* 0x001064000800017f */
[----:B-1----:R-:W-:Y:S05]  /*f660*/  @!P0 NANOSLEEP.SYNCS 0x989680 ;  /* 0x009896800000895d */ /* 0x002fea0003900000 */
[----:B------:R-:W1:Y:S02]  /*f670*/  @!P0 SYNCS.PHASECHK.TRANS64 P0, [R6+URZ], R5 ;  /* 0x00000005060085a7 */ /* 0x000e64000800007f */
[----:B-1----:R-:W-:Y:S05]  /*f680*/  @!P0 BRA `(.L_x_73) ;  /* 0xfffffffc00f08947 */ /* 0x002fea000383ffff */
[----:B------:R-:W-:Y:S05]  /*f690*/  BRA `(.L_x_96) ;  /* 0xfffffff800147947 */ /* 0x000fea000383ffff */
.L_x_74:
[----:B0-----:R0:W1:Y:S02]  /*f6a0*/  SYNCS.PHASECHK.TRANS64.TRYWAIT P0, [R7+URZ], R4 ;  /* 0x00000004070075a7 */ /* 0x001064000800017f */
[----:B-1----:R-:W-:Y:S05]  /*f6b0*/  @!P0 NANOSLEEP.SYNCS 0x989680 ;  /* 0x009896800000895d */ /* 0x002fea0003900000 */
[----:B------:R-:W1:Y:S02]  /*f6c0*/  @!P0 SYNCS.PHASECHK.TRANS64 P0, [R7+URZ], R4 ;  /* 0x00000004070085a7 */ /* 0x000e64000800007f */
[----:B-1----:R-:W-:Y:S05]  /*f6d0*/  @!P0 BRA `(.L_x_74) ;  /* 0xfffffffc00f08947 */ /* 0x002fea000383ffff */
[----:B------:R-:W-:Y:S05]  /*f6e0*/  BRA `(.L_x_97) ;  /* 0xfffffff800247947 */ /* 0x000fea000383ffff */
.L_x_75:
[----:B-1----:R1:W2:Y:S02]  /*f6f0*/  SYNCS.PHASECHK.TRANS64.TRYWAIT P0, [R6+URZ], R5 ;  /* 0x00000005060075a7 */ /* 0x0022a4000800017f */
[----:B--2---:R-:W-:Y:S05]  /*f700*/  @!P0 NANOSLEEP.SYNCS 0x989680 ;  /* 0x009896800000895d */ /* 0x004fea0003900000 */
[----:B------:R-:W2:Y:S02]  /*f710*/  @!P0 SYNCS.PHASECHK.TRANS64 P0, [R6+URZ], R5 ;  /* 0x00000005060085a7 */ /* 0x000ea4000800007f */
[----:B--2---:R-:W-:Y:S05]  /*f720*/  @!P0 BRA `(.L_x_75) ;  /* 0xfffffffc00f08947 */ /* 0x004fea000383ffff */
[----:B------:R-:W-:Y:S05]  /*f730*/  BRA `(.L_x_98) ;  /* 0xfffffff8002c7947 */ /* 0x000fea000383ffff */
.L_x_99:
[----:B------:R-:W-:-:S00]  /*f740*/  BRA `(.L_x_99) ;  /* 0xfffffffc00fc7947 */ /* 0x000fc0000383ffff */
[----:B------:R-:W-:-:S00]  /*f750*/  NOP ;  /* 0x0000000000007918 */ /* 0x000fc00000000000 */
        /* <DEDUP_REMOVED lines=10> */
.L_x_100:


//--------------------- .nv.shared._ZN7cutlass13device_kernelINS_4gemm6kernel13GemmUniversalIN4cute5tupleIJiiiiEEENS1_10collective13CollectiveMmaINS1_37MainloopSm90TmaGmmaWarpSpecializedFP8ILi16ENS5_IJNS4_1CILi1EEESB_SB_EEENS1_35KernelTmaWarpSpecializedCooperativeEEENS5_IJNSA_ILi384EEENSA_ILi64EEENSA_ILi32EEEEEENS_12float_e4m3_tENS5_IJlSB_lEEESJ_SK_NS4_8TiledMMAINS4_8MMA_AtomIJNS4_4SM904GMMA30MMA_64x64x32_F32E4M3E4M3_SS_TNILNSO_7ScaleInE1ELSQ_1EEEEEENS4_6LayoutINS5_IJNSA_ILi2EEESB_SB_EEENS5_IJSB_NSA_ILi0EEESW_EEEEENS5_IJNS4_10UnderscoreESZ_SZ_EEEEENS4_13SM90_TMA_LOADENS4_14ComposedLayoutINS4_7SwizzleILi1ELi4ELi3EEENS4_18smem_ptr_flag_bitsILi8EEENST_INS5_IJNSA_ILi8EEESH_EEENS5_IJSH_SB_EEEEEEEvNS4_8identityES12_S1C_vS1D_EENS_8epilogue10collective6detail29Sm90TmaWarpSpecializedAdapterINS1G_15DefaultEpilogueISJ_SK_SK_NS1F_6thread17LinearCombinationISJ_Li1EffLNS1K_9ScaleType4KindE0ELNS_15FloatRoundStyleE2ESJ_EENS1_15EpilogueDefaultEEEEEvvEEEEvNT_6ParamsE --------------------------
	.section	.nv.shared._ZN7cutlass13device_kernelINS_4gemm6kernel13GemmUniversalIN4cute5tupleIJiiiiEEENS1_10collective13CollectiveMmaINS1_37MainloopSm90TmaGmmaWarpSpecializedFP8ILi16ENS5_IJNS4_1CILi1EEESB_SB_EEENS1_35KernelTmaWarpSpecializedCooperativeEEENS5_IJNSA_ILi384EEENSA_ILi64EEENSA_ILi32EEEEEENS_12float_e4m3_tENS5_IJlSB_lEEESJ_SK_NS4_8TiledMMAINS4_8MMA_AtomIJNS4_4SM904GMMA30MMA_64x64x32_F32E4M3E4M3_SS_TNILNSO_7ScaleInE1ELSQ_1EEEEEENS4_6LayoutINS5_IJNSA_ILi2EEESB_SB_EEENS5_IJSB_NSA_ILi0EEESW_EEEEENS5_IJNS4_10UnderscoreESZ_SZ_EEEEENS4_13SM90_TMA_LOADENS4_14ComposedLayoutINS4_7SwizzleILi1ELi4ELi3EEENS4_18smem_ptr_flag_bitsILi8EEENST_INS5_IJNSA_ILi8EEESH_EEENS5_IJSH_SB_EEEEEEEvNS4_8identityES12_S1C_vS1D_EENS_8epilogue10collective6detail29Sm90TmaWarpSpecializedAdapterINS1G_15DefaultEpilogueISJ_SK_SK_NS1F_6thread17LinearCombinationISJ_Li1EffLNS1K_9ScaleType4KindE0ELNS_15FloatRoundStyleE2ESJ_EENS1_15EpilogueDefaultEEEEEvvEEEEvNT_6ParamsE,"aw",@nobits
	.sectionflags	@""
	.align	16
	.zero		1024


//--------------------- .nv.shared.reserved.0     --------------------------
	.section	.nv.shared.reserved.0,"aw",@nobits
	.weak		__nv_reservedSMEM_offset_0_alias
	.size		__nv_reservedSMEM_offset_0_alias, 0, 0
	.other		__nv_reservedSMEM_offset_0_alias,@"STO_CUDA_RESERVED_SHARED STV_DEFAULT"
__nv_reservedSMEM_offset_0_alias:
	.zero		0


//--------------------- .nv.global                --------------------------
	.section	.nv.global,"aw",@nobits
.nv.global:
	.type		_ZN39_INTERNAL_da3b55a4_4_k_cu_ec27f7f6_70284cute1_E,@object
	.size		_ZN39_INTERNAL_da3b55a4_4_k_cu_ec27f7f6_70284cute1_E,(_ZN39_INTERNAL_da3b55a4_4_k_cu_ec27f7f6_70284cuda3std3__45__cpo6cbeginE - _ZN39_INTERNAL_da3b55a4_4_k_cu_ec27f7f6_70284cute1_E)
_ZN39_INTERNAL_da3b55a4_4_k_cu_ec27f7f6_70284cute1_E:
	.zero		1
	.type		_ZN39_INTERNAL_da3b55a4_4_k_cu_ec27f7f6_70284cuda3std3__45__cpo6cbeginE,@object
	.size		_ZN39_INTERNAL_da3b55a4_4_k_cu_ec27f7f6_70284cuda3std3__45__cpo6cbeginE,(_ZN39_INTERNAL_da3b55a4_4_k_cu_ec27f7f6_70284cuda3std3__48in_placeE - _ZN39_INTERNAL_da3b55a4_4_k_cu_ec27f7f6_70284cuda3std3__45__cpo6cbeginE)
_ZN39_INTERNAL_da3b55a4_4_k_cu_ec27f7f6_70284cuda3std3__45__cpo6cbeginE:
	.zero		1
	.type		_ZN39_INTERNAL_da3b55a4_4_k_cu_ec27f7f6_70284cuda3std3__48in_placeE,@object
	.size		_ZN39_INTERNAL_da3b55a4_4_k_cu_ec27f7f6_70284cuda3std3__48in_placeE,(_ZN39_INTERNAL_da3b55a4_4_k_cu_ec27f7f6_70284cuda3std6ranges3__45__cpo9iter_moveE - _ZN39_INTERNAL_da3b55a4_4_k_cu_ec27f7f6_70284cuda3std3__48in_placeE)
_ZN39_INTERNAL_da3b55a4_4_k_cu_ec27f7f6_70284cuda3std3__48in_placeE:
	.zero		1
	.type		_ZN39_INTERNAL_da3b55a4_4_k_cu_ec27f7f6_70284cuda3std6ranges3__45__cpo9iter_moveE,@object
	.size		_ZN39_INTERNAL_da3b55a4_4_k_cu_ec27f7f6_70284cuda3std6ranges3__45__cpo9iter_moveE,(_ZN39_INTERNAL_da3b55a4_4_k_cu_ec27f7f6_70284cuda3std3__45__cpo5beginE - _ZN39_INTERNAL_da3b55a4_4_k_cu_ec27f7f6_70284cuda3std6ranges3__45__cpo9iter_moveE)
_ZN39_INTERNAL_da3b55a4_4_k_cu_ec27f7f6_70284cuda3std6ranges3__45__cpo9iter_moveE:
	.zero		1
	.type		_ZN39_INTERNAL_da3b55a4_4_k_cu_ec27f7f6_70284cuda3std3__45__cpo5beginE,@object
	.size		_ZN39_INTERNAL_da3b55a4_4_k_cu_ec27f7f6_70284cuda3std3__45__cpo5beginE,(_ZN39_INTERNAL_da3b55a4_4_k_cu_ec27f7f6_70284cuda3std3__441_GLOBAL__N__da3b55a4_4_k_cu_ec27f7f6_70286ignoreE - _ZN39_INTERNAL_da3b55a4_4_k_cu_ec27f7f6_70284cuda3std3__45__cpo5beginE)
_ZN39_INTERNAL_da3b55a4_4_k_cu_ec27f7f6_70284cuda3std3__45__cpo5beginE:
	.zero		1
	.type		_ZN39_INTERNAL_da3b55a4_4_k_cu_ec27f7f6_70284cuda3std3__441_GLOBAL__N__da3b55a4_4_k_cu_ec27f7f6_70286ignoreE,@object
	.size		_ZN39_INTERNAL_da3b55a4_4_k_cu_ec27f7f6_70284cuda3std3__441_GLOBAL__N__da3b55a4_4_k_cu_ec27f7f6_70286ignoreE,(_ZN39_INTERNAL_da3b55a4_4_k_cu_ec27f7f6_70284cute7productE - _ZN39_INTERNAL_da3b55a4_4_k_cu_ec27f7f6_70284cuda3std3__441_GLOBAL__N__da3b55a4_4_k_cu_ec27f7f6_70286ignoreE)
_ZN39_INTERNAL_da3b55a4_4_k_cu_ec27f7f6_70284cuda3std3__441_GLOBAL__N__da3b55a4_4_k_cu_ec27f7f6_70286ignoreE:
	.zero		1
	.type		_ZN39_INTERNAL_da3b55a4_4_k_cu_ec27f7f6_70284cute7productE,@object
	.size		_ZN39_INTERNAL_da3b55a4_4_k_cu_ec27f7f6_70284cute7productE,(_ZN39_INTERNAL_da3b55a4_4_k_cu_ec27f7f6_70284cuda3std3__45__cpo3endE - _ZN39_INTERNAL_da3b55a4_4_k_cu_ec27f7f6_70284cute7productE)
_ZN39_INTERNAL_da3b55a4_4_k_cu_ec27f7f6_70284cute7productE:
	.zero		1
	.type		_ZN39_INTERNAL_da3b55a4_4_k_cu_ec27f7f6_70284cuda3std3__45__cpo3endE,@object
	.size		_ZN39_INTERNAL_da3b55a4_4_k_cu_ec27f7f6_70284cuda3std3__45__cpo3endE,(_ZN39_INTERNAL_da3b55a4_4_k_cu_ec27f7f6_70284cuda3std3__419piecewise_constructE - _ZN39_INTERNAL_da3b55a4_4_k_cu_ec27f7f6_70284cuda3std3__45__cpo3endE)
_ZN39_INTERNAL_da3b55a4_4_k_cu_ec27f7f6_70284cuda3std3__45__cpo3endE:
	.zero		1
	.type		_ZN39_INTERNAL_da3b55a4_4_k_cu_ec27f7f6_70284cuda3std3__419piecewise_constructE,@object
	.size		_ZN39_INTERNAL_da3b55a4_4_k_cu_ec27f7f6_70284cuda3std3__419piecewise_constructE,(_ZN39_INTERNAL_da3b55a4_4_k_cu_ec27f7f6_70284cuda3std3__45__cpo4cendE - _ZN39_INTERNAL_da3b55a4_4_k_cu_ec27f7f6_70284cuda3std3__419piecewise_constructE)
_ZN39_INTERNAL_da3b55a4_4_k_cu_ec27f7f6_70284cuda3std3__419piecewise_constructE:
	.zero		1
	.type		_ZN39_INTERNAL_da3b55a4_4_k_cu_ec27f7f6_70284cuda3std3__45__cpo4cendE,@object
	.size		_ZN39_INTERNAL_da3b55a4_4_k_cu_ec27f7f6_70284cuda3std3__45__cpo4cendE,(_ZN39_INTERNAL_da3b55a4_4_k_cu_ec27f7f6_70284cuda3std6ranges3__45__cpo4swapE - _ZN39_INTERNAL_da3b55a4_4_k_cu_ec27f7f6_70284cuda3std3__45__cpo4cendE)
_ZN39_INTERNAL_da3b55a4_4_k_cu_ec27f7f6_70284cuda3std3__45__cpo4cendE:
	.zero		1
	.type		_ZN39_INTERNAL_da3b55a4_4_k_cu_ec27f7f6_70284cuda3std6ranges3__45__cpo4swapE,@object
	.size		_ZN39_INTERNAL_da3b55a4_4_k_cu_ec27f7f6_70284cuda3std6ranges3__45__cpo4swapE,(.L_7 - _ZN39_INTERNAL_da3b55a4_4_k_cu_ec27f7f6_70284cuda3std6ranges3__45__cpo4swapE)
_ZN39_INTERNAL_da3b55a4_4_k_cu_ec27f7f6_70284cuda3std6ranges3__45__cpo4swapE:
	.zero		1
.L_7:


//--------------------- .nv.constant0._ZN7cutlass13device_kernelINS_4gemm6kernel13GemmUniversalIN4cute5tupleIJiiiiEEENS1_10collective13CollectiveMmaINS1_37MainloopSm90TmaGmmaWarpSpecializedFP8ILi16ENS5_IJNS4_1CILi1EEESB_SB_EEENS1_35KernelTmaWarpSpecializedCooperativeEEENS5_IJNSA_ILi384EEENSA_ILi64EEENSA_ILi32EEEEEENS_12float_e4m3_tENS5_IJlSB_lEEESJ_SK_NS4_8TiledMMAINS4_8MMA_AtomIJNS4_4SM904GMMA30MMA_64x64x32_F32E4M3E4M3_SS_TNILNSO_7ScaleInE1ELSQ_1EEEEEENS4_6LayoutINS5_IJNSA_ILi2EEESB_SB_EEENS5_IJSB_NSA_ILi0EEESW_EEEEENS5_IJNS4_10UnderscoreESZ_SZ_EEEEENS4_13SM90_TMA_LOADENS4_14ComposedLayoutINS4_7SwizzleILi1ELi4ELi3EEENS4_18smem_ptr_flag_bitsILi8EEENST_INS5_IJNSA_ILi8EEESH_EEENS5_IJSH_SB_EEEEEEEvNS4_8identityES12_S1C_vS1D_EENS_8epilogue10collective6detail29Sm90TmaWarpSpecializedAdapterINS1G_15DefaultEpilogueISJ_SK_SK_NS1F_6thread17LinearCombinationISJ_Li1EffLNS1K_9ScaleType4KindE0ELNS_15FloatRoundStyleE2ESJ_EENS1_15EpilogueDefaultEEEEEvvEEEEvNT_6ParamsE --------------------------
	.section	.nv.constant0._ZN7cutlass13device_kernelINS_4gemm6kernel13GemmUniversalIN4cute5tupleIJiiiiEEENS1_10collective13CollectiveMmaINS1_37MainloopSm90TmaGmmaWarpSpecializedFP8ILi16ENS5_IJNS4_1CILi1EEESB_SB_EEENS1_35KernelTmaWarpSpecializedCooperativeEEENS5_IJNSA_ILi384EEENSA_ILi64EEENSA_ILi32EEEEEENS_12float_e4m3_tENS5_IJlSB_lEEESJ_SK_NS4_8TiledMMAINS4_8MMA_AtomIJNS4_4SM904GMMA30MMA_64x64x32_F32E4M3E4M3_SS_TNILNSO_7ScaleInE1ELSQ_1EEEEEENS4_6LayoutINS5_IJNSA_ILi2EEESB_SB_EEENS5_IJSB_NSA_ILi0EEESW_EEEEENS5_IJNS4_10UnderscoreESZ_SZ_EEEEENS4_13SM90_TMA_LOADENS4_14ComposedLayoutINS4_7SwizzleILi1ELi4ELi3EEENS4_18smem_ptr_flag_bitsILi8EEENST_INS5_IJNSA_ILi8EEESH_EEENS5_IJSH_SB_EEEEEEEvNS4_8identityES12_S1C_vS1D_EENS_8epilogue10collective6detail29Sm90TmaWarpSpecializedAdapterINS1G_15DefaultEpilogueISJ_SK_SK_NS1F_6thread17LinearCombinationISJ_Li1EffLNS1K_9ScaleType4KindE0ELNS_15FloatRoundStyleE2ESJ_EENS1_15EpilogueDefaultEEEEEvvEEEEvNT_6ParamsE,"a",@progbits
	.sectionflags	@""
	.align	4
.nv.constant0._ZN7cutlass13device_kernelINS_4gemm6kernel13GemmUniversalIN4cute5tupleIJiiiiEEENS1_10collective13CollectiveMmaINS1_37MainloopSm90TmaGmmaWarpSpecializedFP8ILi16ENS5_IJNS4_1CILi1EEESB_SB_EEENS1_35KernelTmaWarpSpecializedCooperativeEEENS5_IJNSA_ILi384EEENSA_ILi64EEENSA_ILi32EEEEEENS_12float_e4m3_tENS5_IJlSB_lEEESJ_SK_NS4_8TiledMMAINS4_8MMA_AtomIJNS4_4SM904GMMA30MMA_64x64x32_F32E4M3E4M3_SS_TNILNSO_7ScaleInE1ELSQ_1EEEEEENS4_6LayoutINS5_IJNSA_ILi2EEESB_SB_EEENS5_IJSB_NSA_ILi0EEESW_EEEEENS5_IJNS4_10UnderscoreESZ_SZ_EEEEENS4_13SM90_TMA_LOADENS4_14ComposedLayoutINS4_7SwizzleILi1ELi4ELi3EEENS4_18smem_ptr_flag_bitsILi8EEENST_INS5_IJNSA_ILi8EEESH_EEENS5_IJSH_SB_EEEEEEEvNS4_8identityES12_S1C_vS1D_EENS_8epilogue10collective6detail29Sm90TmaWarpSpecializedAdapterINS1G_15DefaultEpilogueISJ_SK_SK_NS1F_6thread17LinearCombinationISJ_Li1EffLNS1K_9ScaleType4KindE0ELNS_15FloatRoundStyleE2ESJ_EENS1_15EpilogueDefaultEEEEEvvEEEEvNT_6ParamsE:
	.zero		1664


//--------------------- SYMBOLS --------------------------

	.type		.nv.reservedSmem.offset0,@object
	.size		.nv.reservedSmem.offset0,0x4
